//
// Generated by NVIDIA NVVM Compiler
//
// Compiler Build ID: CL-36424714
// Cuda compilation tools, release 13.0, V13.0.88
// Based on NVVM 20.0.0
//

.version 9.0
.target sm_100
.address_size 64

	// .globl	pma_batch_f32

.visible .entry pma_batch_f32(
	.param .u64 .ptr .align 1 pma_batch_f32_param_0,
	.param .u32 pma_batch_f32_param_1,
	.param .u32 pma_batch_f32_param_2,
	.param .u32 pma_batch_f32_param_3,
	.param .u64 .ptr .align 1 pma_batch_f32_param_4,
	.param .u64 .ptr .align 1 pma_batch_f32_param_5
)
{
	.local .align 4 .b8 	__local_depot0[156];
	.reg .b64 	%SP;
	.reg .b64 	%SPL;
	.reg .pred 	%p<37>;
	.reg .b32 	%r<246>;
	.reg .b32 	%f<355>;
	.reg .b64 	%rd<123>;

	mov.u64 	%SPL, __local_depot0;
	ld.param.u32 	%r53, [pma_batch_f32_param_1];
	ld.param.u32 	%r55, [pma_batch_f32_param_2];
	ld.param.u32 	%r54, [pma_batch_f32_param_3];
	ld.param.u64 	%rd33, [pma_batch_f32_param_4];
	ld.param.u64 	%rd34, [pma_batch_f32_param_5];
	cvta.to.global.u64 	%rd1, %rd34;
	cvta.to.global.u64 	%rd2, %rd33;
	add.u64 	%rd3, %SPL, 0;
	add.u64 	%rd4, %SPL, 56;
	add.u64 	%rd5, %SPL, 112;
	mov.u32 	%r1, %ctaid.x;
	setp.ge.s32 	%p1, %r1, %r55;
	mov.u32 	%r56, %tid.x;
	setp.ne.s32 	%p2, %r56, 0;
	or.pred  	%p3, %p2, %p1;
	@%p3 bra 	$L__BB0_45;
	setp.lt.s32 	%p4, %r53, 1;
	setp.ge.s32 	%p5, %r54, %r53;
	or.pred  	%p6, %p4, %p5;
	@%p6 bra 	$L__BB0_45;
	max.s32 	%r240, %r54, 0;
	add.s32 	%r3, %r240, 6;
	add.s32 	%r4, %r240, 9;
	mul.lo.s32 	%r5, %r53, %r1;
	cvt.u64.u32 	%rd6, %r5;
	min.u32 	%r6, %r53, %r3;
	and.b32  	%r7, %r6, 15;
	setp.lt.u32 	%p7, %r6, 16;
	mov.b32 	%r232, 0;
	@%p7 bra 	$L__BB0_5;
	and.b32  	%r232, %r6, 2147483632;
	neg.s32 	%r230, %r232;
	mul.wide.u32 	%rd38, %r5, 4;
	add.s64 	%rd39, %rd38, %rd2;
	add.s64 	%rd116, %rd39, 32;
$L__BB0_4:
	.pragma "nounroll";
	mov.b32 	%r58, 2143289344;
	st.global.u32 	[%rd116+-32], %r58;
	st.global.u32 	[%rd116+-28], %r58;
	st.global.u32 	[%rd116+-24], %r58;
	st.global.u32 	[%rd116+-20], %r58;
	st.global.u32 	[%rd116+-16], %r58;
	st.global.u32 	[%rd116+-12], %r58;
	st.global.u32 	[%rd116+-8], %r58;
	st.global.u32 	[%rd116+-4], %r58;
	st.global.u32 	[%rd116], %r58;
	st.global.u32 	[%rd116+4], %r58;
	st.global.u32 	[%rd116+8], %r58;
	st.global.u32 	[%rd116+12], %r58;
	st.global.u32 	[%rd116+16], %r58;
	st.global.u32 	[%rd116+20], %r58;
	st.global.u32 	[%rd116+24], %r58;
	st.global.u32 	[%rd116+28], %r58;
	add.s32 	%r230, %r230, 16;
	add.s64 	%rd116, %rd116, 64;
	setp.ne.s32 	%p8, %r230, 0;
	@%p8 bra 	$L__BB0_4;
$L__BB0_5:
	shl.b64 	%rd40, %rd6, 2;
	add.s64 	%rd10, %rd2, %rd40;
	setp.eq.s32 	%p9, %r7, 0;
	@%p9 bra 	$L__BB0_14;
	and.b32  	%r13, %r6, 7;
	setp.lt.u32 	%p10, %r7, 8;
	@%p10 bra 	$L__BB0_8;
	mul.wide.u32 	%rd41, %r232, 4;
	add.s64 	%rd42, %rd10, %rd41;
	mov.b32 	%r59, 2143289344;
	st.global.u32 	[%rd42], %r59;
	st.global.u32 	[%rd42+4], %r59;
	st.global.u32 	[%rd42+8], %r59;
	st.global.u32 	[%rd42+12], %r59;
	st.global.u32 	[%rd42+16], %r59;
	st.global.u32 	[%rd42+20], %r59;
	st.global.u32 	[%rd42+24], %r59;
	st.global.u32 	[%rd42+28], %r59;
	add.s32 	%r232, %r232, 8;
$L__BB0_8:
	setp.eq.s32 	%p11, %r13, 0;
	@%p11 bra 	$L__BB0_14;
	and.b32  	%r16, %r6, 3;
	setp.lt.u32 	%p12, %r13, 4;
	@%p12 bra 	$L__BB0_11;
	mul.wide.u32 	%rd43, %r232, 4;
	add.s64 	%rd44, %rd10, %rd43;
	mov.b32 	%r60, 2143289344;
	st.global.u32 	[%rd44], %r60;
	st.global.u32 	[%rd44+4], %r60;
	st.global.u32 	[%rd44+8], %r60;
	st.global.u32 	[%rd44+12], %r60;
	add.s32 	%r232, %r232, 4;
$L__BB0_11:
	setp.eq.s32 	%p13, %r16, 0;
	@%p13 bra 	$L__BB0_14;
	mul.wide.u32 	%rd45, %r232, 4;
	mul.wide.u32 	%rd46, %r5, 4;
	add.s64 	%rd47, %rd45, %rd46;
	add.s64 	%rd117, %rd2, %rd47;
	neg.s32 	%r234, %r16;
$L__BB0_13:
	.pragma "nounroll";
	mov.b32 	%r61, 2143289344;
	st.global.u32 	[%rd117], %r61;
	add.s64 	%rd117, %rd117, 4;
	add.s32 	%r234, %r234, 1;
	setp.ne.s32 	%p14, %r234, 0;
	@%p14 bra 	$L__BB0_13;
$L__BB0_14:
	min.u32 	%r22, %r53, %r4;
	and.b32  	%r23, %r22, 15;
	setp.lt.u32 	%p15, %r22, 16;
	mov.b32 	%r237, 0;
	@%p15 bra 	$L__BB0_17;
	and.b32  	%r237, %r22, 2147483632;
	neg.s32 	%r235, %r237;
	mul.wide.u32 	%rd48, %r5, 4;
	add.s64 	%rd49, %rd48, %rd1;
	add.s64 	%rd118, %rd49, 32;
$L__BB0_16:
	.pragma "nounroll";
	mov.b32 	%r63, 2143289344;
	st.global.u32 	[%rd118+-32], %r63;
	st.global.u32 	[%rd118+-28], %r63;
	st.global.u32 	[%rd118+-24], %r63;
	st.global.u32 	[%rd118+-20], %r63;
	st.global.u32 	[%rd118+-16], %r63;
	st.global.u32 	[%rd118+-12], %r63;
	st.global.u32 	[%rd118+-8], %r63;
	st.global.u32 	[%rd118+-4], %r63;
	st.global.u32 	[%rd118], %r63;
	st.global.u32 	[%rd118+4], %r63;
	st.global.u32 	[%rd118+8], %r63;
	st.global.u32 	[%rd118+12], %r63;
	st.global.u32 	[%rd118+16], %r63;
	st.global.u32 	[%rd118+20], %r63;
	st.global.u32 	[%rd118+24], %r63;
	st.global.u32 	[%rd118+28], %r63;
	add.s32 	%r235, %r235, 16;
	add.s64 	%rd118, %rd118, 64;
	setp.ne.s32 	%p16, %r235, 0;
	@%p16 bra 	$L__BB0_16;
$L__BB0_17:
	setp.eq.s32 	%p17, %r23, 0;
	@%p17 bra 	$L__BB0_26;
	add.s64 	%rd17, %rd1, %rd40;
	and.b32  	%r29, %r22, 7;
	setp.lt.u32 	%p18, %r23, 8;
	@%p18 bra 	$L__BB0_20;
	mul.wide.u32 	%rd51, %r237, 4;
	add.s64 	%rd52, %rd17, %rd51;
	mov.b32 	%r64, 2143289344;
	st.global.u32 	[%rd52], %r64;
	st.global.u32 	[%rd52+4], %r64;
	st.global.u32 	[%rd52+8], %r64;
	st.global.u32 	[%rd52+12], %r64;
	st.global.u32 	[%rd52+16], %r64;
	st.global.u32 	[%rd52+20], %r64;
	st.global.u32 	[%rd52+24], %r64;
	st.global.u32 	[%rd52+28], %r64;
	add.s32 	%r237, %r237, 8;
$L__BB0_20:
	setp.eq.s32 	%p19, %r29, 0;
	@%p19 bra 	$L__BB0_26;
	and.b32  	%r32, %r22, 3;
	setp.lt.u32 	%p20, %r29, 4;
	@%p20 bra 	$L__BB0_23;
	mul.wide.u32 	%rd53, %r237, 4;
	add.s64 	%rd54, %rd17, %rd53;
	mov.b32 	%r65, 2143289344;
	st.global.u32 	[%rd54], %r65;
	st.global.u32 	[%rd54+4], %r65;
	st.global.u32 	[%rd54+8], %r65;
	st.global.u32 	[%rd54+12], %r65;
	add.s32 	%r237, %r237, 4;
$L__BB0_23:
	setp.eq.s32 	%p21, %r32, 0;
	@%p21 bra 	$L__BB0_26;
	mul.wide.u32 	%rd55, %r237, 4;
	mul.wide.u32 	%rd56, %r5, 4;
	add.s64 	%rd57, %rd55, %rd56;
	add.s64 	%rd119, %rd1, %rd57;
	neg.s32 	%r239, %r32;
$L__BB0_25:
	.pragma "nounroll";
	mov.b32 	%r66, 2143289344;
	st.global.u32 	[%rd119], %r66;
	add.s64 	%rd119, %rd119, 4;
	add.s32 	%r239, %r239, 1;
	setp.ne.s32 	%p22, %r239, 0;
	@%p22 bra 	$L__BB0_25;
$L__BB0_26:
	setp.ge.u32 	%p23, %r3, %r53;
	@%p23 bra 	$L__BB0_45;
	ld.param.u64 	%rd114, [pma_batch_f32_param_4];
	ld.param.u64 	%rd113, [pma_batch_f32_param_0];
	cvta.to.global.u64 	%rd21, %rd113;
	mul.wide.u32 	%rd58, %r240, 4;
	add.s64 	%rd59, %rd21, %rd58;
	ld.global.nc.f32 	%f16, [%rd59];
	ld.global.nc.f32 	%f17, [%rd59+4];
	ld.global.nc.f32 	%f18, [%rd59+8];
	ld.global.nc.f32 	%f19, [%rd59+12];
	ld.global.nc.f32 	%f20, [%rd59+16];
	ld.global.nc.f32 	%f21, [%rd59+20];
	ld.global.nc.f32 	%f22, [%rd59+24];
	st.local.f32 	[%rd3], %f16;
	st.local.f32 	[%rd3+4], %f17;
	st.local.f32 	[%rd3+8], %f18;
	st.local.f32 	[%rd3+12], %f19;
	st.local.f32 	[%rd3+16], %f20;
	st.local.f32 	[%rd3+20], %f21;
	st.local.f32 	[%rd3+24], %f22;
	mov.b32 	%r67, 0;
	st.local.u32 	[%rd3+28], %r67;
	mov.b32 	%r68, 7;
	st.local.u32 	[%rd3+32], %r68;
	st.local.u32 	[%rd3+36], %r67;
	mov.f32 	%f23, 0f00000000;
	add.rn.f32 	%f24, %f23, %f16;
	mov.f32 	%f25, 0f3F800000;
	mul.rn.f32 	%f26, %f25, %f16;
	add.rn.f32 	%f27, %f23, %f26;
	add.rn.f32 	%f28, %f24, %f17;
	mov.f32 	%f29, 0f40000000;
	mul.rn.f32 	%f30, %f29, %f17;
	add.rn.f32 	%f31, %f27, %f30;
	add.rn.f32 	%f32, %f28, %f18;
	mov.f32 	%f33, 0f40400000;
	mul.rn.f32 	%f34, %f33, %f18;
	add.rn.f32 	%f35, %f31, %f34;
	add.rn.f32 	%f36, %f32, %f19;
	mov.f32 	%f37, 0f40800000;
	mul.rn.f32 	%f38, %f37, %f19;
	add.rn.f32 	%f39, %f35, %f38;
	add.rn.f32 	%f40, %f36, %f20;
	mov.f32 	%f41, 0f40A00000;
	mul.rn.f32 	%f42, %f41, %f20;
	add.rn.f32 	%f43, %f39, %f42;
	add.rn.f32 	%f44, %f40, %f21;
	mov.f32 	%f45, 0f40C00000;
	mul.rn.f32 	%f46, %f45, %f21;
	add.rn.f32 	%f47, %f43, %f46;
	add.rn.f32 	%f48, %f44, %f22;
	mov.f32 	%f49, 0f40E00000;
	mul.rn.f32 	%f50, %f49, %f22;
	add.rn.f32 	%f51, %f47, %f50;
	st.local.f32 	[%rd3+40], %f48;
	st.local.u32 	[%rd3+44], %r67;
	st.local.f32 	[%rd3+48], %f51;
	st.local.u32 	[%rd3+52], %r67;
	st.local.u32 	[%rd4+4], %r67;
	st.local.u32 	[%rd4+8], %r67;
	st.local.u32 	[%rd4+12], %r67;
	st.local.u32 	[%rd4+16], %r67;
	st.local.u32 	[%rd4+20], %r67;
	st.local.u32 	[%rd4+24], %r67;
	st.local.u32 	[%rd5], %r67;
	st.local.u32 	[%rd5+4], %r67;
	st.local.u32 	[%rd5+8], %r67;
	st.local.u32 	[%rd5+12], %r67;
	st.local.u32 	[%rd5+16], %r67;
	st.local.u32 	[%rd5+24], %r67;
	mov.f32 	%f52, 0f3D124925;
	mul.rn.f32 	%f53, %f51, %f52;
	st.local.f32 	[%rd4], %f53;
	mov.b32 	%r69, 1;
	st.local.u32 	[%rd4+28], %r69;
	st.local.u32 	[%rd4+32], %r69;
	mul.f32 	%f54, %f53, 0f40E00000;
	sub.rn.f32 	%f55, %f54, %f23;
	add.rn.f32 	%f56, %f23, %f55;
	sub.rn.f32 	%f57, %f56, %f23;
	sub.rn.f32 	%f58, %f57, %f55;
	st.local.f32 	[%rd4+52], %f58;
	st.local.f32 	[%rd4+48], %f56;
	sub.rn.f32 	%f59, %f53, %f23;
	add.rn.f32 	%f60, %f23, %f59;
	sub.rn.f32 	%f61, %f60, %f23;
	sub.rn.f32 	%f62, %f61, %f59;
	mov.f32 	%f63, 0f80000000;
	sub.rn.f32 	%f64, %f63, %f62;
	add.rn.f32 	%f65, %f60, %f64;
	sub.rn.f32 	%f66, %f65, %f60;
	sub.rn.f32 	%f67, %f66, %f64;
	st.local.f32 	[%rd4+44], %f67;
	st.local.f32 	[%rd4+40], %f65;
	st.local.u32 	[%rd4+36], %r69;
	mul.rn.f32 	%f68, %f56, %f52;
	add.f32 	%f69, %f53, %f53;
	sub.f32 	%f70, %f69, %f68;
	cvta.to.global.u64 	%rd22, %rd114;
	mul.wide.u32 	%rd60, %r5, 4;
	add.s64 	%rd61, %rd22, %rd60;
	add.s64 	%rd62, %rd61, %rd58;
	st.global.f32 	[%rd62+24], %f70;
	st.local.f32 	[%rd5], %f70;
	st.local.u32 	[%rd5+16], %r69;
	st.local.u32 	[%rd5+20], %r69;
	sub.rn.f32 	%f71, %f70, %f23;
	add.rn.f32 	%f72, %f23, %f71;
	sub.rn.f32 	%f73, %f72, %f23;
	sub.rn.f32 	%f74, %f73, %f71;
	st.local.f32 	[%rd5+32], %f74;
	st.local.f32 	[%rd5+28], %f72;
	mul.rn.f32 	%f75, %f25, %f70;
	sub.rn.f32 	%f76, %f75, %f23;
	add.rn.f32 	%f77, %f23, %f76;
	sub.rn.f32 	%f78, %f77, %f23;
	sub.rn.f32 	%f79, %f78, %f76;
	st.local.f32 	[%rd5+40], %f79;
	st.local.f32 	[%rd5+36], %f77;
	add.s32 	%r70, %r240, 7;
	setp.ge.u32 	%p24, %r70, %r53;
	@%p24 bra 	$L__BB0_45;
	ld.param.u64 	%rd115, [pma_batch_f32_param_5];
	sub.s32 	%r241, %r240, %r53;
	add.s64 	%rd65, %rd58, %rd60;
	add.s64 	%rd66, %rd65, 28;
	cvta.to.global.u64 	%rd67, %rd115;
	add.s64 	%rd122, %rd67, %rd66;
	add.s64 	%rd121, %rd22, %rd66;
	add.s64 	%rd68, %rd58, %rd21;
	add.s64 	%rd120, %rd68, 28;
	mov.b32 	%r244, 0;
	mov.b32 	%r242, 1;
	mov.u32 	%r243, %r242;
$L__BB0_29:
	ld.global.nc.f32 	%f1, [%rd120];
	mul.wide.s32 	%rd69, %r244, 4;
	add.s64 	%rd70, %rd3, %rd69;
	ld.local.f32 	%f2, [%rd70];
	st.local.f32 	[%rd70], %f1;
	ld.local.u32 	%r73, [%rd3+28];
	add.s32 	%r74, %r73, 1;
	setp.eq.s32 	%p25, %r74, 7;
	selp.b32 	%r244, 0, %r74, %p25;
	st.local.u32 	[%rd3+28], %r244;
	ld.local.u32 	%r45, [%rd3+32];
	setp.gt.s32 	%p26, %r45, 6;
	@%p26 bra 	$L__BB0_31;
	add.s32 	%r75, %r45, 1;
	st.local.u32 	[%rd3+32], %r75;
$L__BB0_31:
	ld.local.f32 	%f80, [%rd3+40];
	neg.f32 	%f81, %f80;
	fma.rn.f32 	%f82, %f1, 0f40E00000, %f81;
	ld.local.f32 	%f83, [%rd3+48];
	ld.local.f32 	%f84, [%rd3+52];
	sub.rn.f32 	%f85, %f82, %f84;
	add.rn.f32 	%f352, %f83, %f85;
	sub.rn.f32 	%f86, %f352, %f83;
	sub.rn.f32 	%f87, %f86, %f85;
	st.local.f32 	[%rd3+52], %f87;
	st.local.f32 	[%rd3+48], %f352;
	ld.local.f32 	%f88, [%rd3+44];
	sub.rn.f32 	%f89, %f1, %f88;
	add.rn.f32 	%f90, %f80, %f89;
	sub.rn.f32 	%f91, %f90, %f80;
	sub.rn.f32 	%f92, %f91, %f89;
	neg.f32 	%f93, %f2;
	sub.rn.f32 	%f94, %f93, %f92;
	add.rn.f32 	%f95, %f90, %f94;
	sub.rn.f32 	%f96, %f95, %f90;
	sub.rn.f32 	%f97, %f96, %f94;
	st.local.f32 	[%rd3+44], %f97;
	st.local.f32 	[%rd3+40], %f95;
	ld.local.u32 	%r76, [%rd3+36];
	add.s32 	%r77, %r76, 1;
	st.local.u32 	[%rd3+36], %r77;
	and.b32  	%r78, %r77, 1023;
	setp.ne.s32 	%p27, %r78, 0;
	@%p27 bra 	$L__BB0_33;
	mul.hi.s32 	%r79, %r244, -1840700269;
	add.s32 	%r80, %r79, %r244;
	shr.u32 	%r81, %r80, 31;
	shr.s32 	%r82, %r80, 2;
	add.s32 	%r83, %r82, %r81;
	mul.lo.s32 	%r84, %r83, 7;
	sub.s32 	%r85, %r244, %r84;
	mul.wide.s32 	%rd71, %r85, 4;
	add.s64 	%rd72, %rd3, %rd71;
	ld.local.f32 	%f98, [%rd72];
	mov.f32 	%f99, 0f00000000;
	sub.rn.f32 	%f100, %f98, %f99;
	add.rn.f32 	%f101, %f99, %f100;
	sub.rn.f32 	%f102, %f101, %f99;
	sub.rn.f32 	%f103, %f102, %f100;
	mov.f32 	%f104, 0f3F800000;
	mul.rn.f32 	%f105, %f104, %f98;
	sub.rn.f32 	%f106, %f105, %f99;
	add.rn.f32 	%f107, %f99, %f106;
	sub.rn.f32 	%f108, %f107, %f99;
	sub.rn.f32 	%f109, %f108, %f106;
	add.s32 	%r86, %r244, 1;
	mul.hi.s32 	%r87, %r86, -1840700269;
	add.s32 	%r88, %r87, %r86;
	shr.u32 	%r89, %r88, 31;
	shr.s32 	%r90, %r88, 2;
	add.s32 	%r91, %r90, %r89;
	mul.lo.s32 	%r92, %r91, 7;
	sub.s32 	%r93, %r86, %r92;
	mul.wide.s32 	%rd73, %r93, 4;
	add.s64 	%rd74, %rd3, %rd73;
	ld.local.f32 	%f110, [%rd74];
	sub.rn.f32 	%f111, %f110, %f103;
	add.rn.f32 	%f112, %f101, %f111;
	sub.rn.f32 	%f113, %f112, %f101;
	sub.rn.f32 	%f114, %f113, %f111;
	mov.f32 	%f115, 0f40000000;
	mul.rn.f32 	%f116, %f115, %f110;
	sub.rn.f32 	%f117, %f116, %f109;
	add.rn.f32 	%f118, %f107, %f117;
	sub.rn.f32 	%f119, %f118, %f107;
	sub.rn.f32 	%f120, %f119, %f117;
	add.s32 	%r94, %r244, 2;
	mul.hi.s32 	%r95, %r94, -1840700269;
	add.s32 	%r96, %r95, %r94;
	shr.u32 	%r97, %r96, 31;
	shr.s32 	%r98, %r96, 2;
	add.s32 	%r99, %r98, %r97;
	mul.lo.s32 	%r100, %r99, 7;
	sub.s32 	%r101, %r94, %r100;
	mul.wide.s32 	%rd75, %r101, 4;
	add.s64 	%rd76, %rd3, %rd75;
	ld.local.f32 	%f121, [%rd76];
	sub.rn.f32 	%f122, %f121, %f114;
	add.rn.f32 	%f123, %f112, %f122;
	sub.rn.f32 	%f124, %f123, %f112;
	sub.rn.f32 	%f125, %f124, %f122;
	mov.f32 	%f126, 0f40400000;
	mul.rn.f32 	%f127, %f126, %f121;
	sub.rn.f32 	%f128, %f127, %f120;
	add.rn.f32 	%f129, %f118, %f128;
	sub.rn.f32 	%f130, %f129, %f118;
	sub.rn.f32 	%f131, %f130, %f128;
	add.s32 	%r102, %r244, 3;
	mul.hi.s32 	%r103, %r102, -1840700269;
	add.s32 	%r104, %r103, %r102;
	shr.u32 	%r105, %r104, 31;
	shr.s32 	%r106, %r104, 2;
	add.s32 	%r107, %r106, %r105;
	mul.lo.s32 	%r108, %r107, 7;
	sub.s32 	%r109, %r102, %r108;
	mul.wide.s32 	%rd77, %r109, 4;
	add.s64 	%rd78, %rd3, %rd77;
	ld.local.f32 	%f132, [%rd78];
	sub.rn.f32 	%f133, %f132, %f125;
	add.rn.f32 	%f134, %f123, %f133;
	sub.rn.f32 	%f135, %f134, %f123;
	sub.rn.f32 	%f136, %f135, %f133;
	mov.f32 	%f137, 0f40800000;
	mul.rn.f32 	%f138, %f137, %f132;
	sub.rn.f32 	%f139, %f138, %f131;
	add.rn.f32 	%f140, %f129, %f139;
	sub.rn.f32 	%f141, %f140, %f129;
	sub.rn.f32 	%f142, %f141, %f139;
	add.s32 	%r110, %r244, 4;
	mul.hi.s32 	%r111, %r110, -1840700269;
	add.s32 	%r112, %r111, %r110;
	shr.u32 	%r113, %r112, 31;
	shr.s32 	%r114, %r112, 2;
	add.s32 	%r115, %r114, %r113;
	mul.lo.s32 	%r116, %r115, 7;
	sub.s32 	%r117, %r110, %r116;
	mul.wide.s32 	%rd79, %r117, 4;
	add.s64 	%rd80, %rd3, %rd79;
	ld.local.f32 	%f143, [%rd80];
	sub.rn.f32 	%f144, %f143, %f136;
	add.rn.f32 	%f145, %f134, %f144;
	sub.rn.f32 	%f146, %f145, %f134;
	sub.rn.f32 	%f147, %f146, %f144;
	mov.f32 	%f148, 0f40A00000;
	mul.rn.f32 	%f149, %f148, %f143;
	sub.rn.f32 	%f150, %f149, %f142;
	add.rn.f32 	%f151, %f140, %f150;
	sub.rn.f32 	%f152, %f151, %f140;
	sub.rn.f32 	%f153, %f152, %f150;
	add.s32 	%r118, %r244, 5;
	mul.hi.s32 	%r119, %r118, -1840700269;
	add.s32 	%r120, %r119, %r118;
	shr.u32 	%r121, %r120, 31;
	shr.s32 	%r122, %r120, 2;
	add.s32 	%r123, %r122, %r121;
	mul.lo.s32 	%r124, %r123, 7;
	sub.s32 	%r125, %r118, %r124;
	mul.wide.s32 	%rd81, %r125, 4;
	add.s64 	%rd82, %rd3, %rd81;
	ld.local.f32 	%f154, [%rd82];
	sub.rn.f32 	%f155, %f154, %f147;
	add.rn.f32 	%f156, %f145, %f155;
	sub.rn.f32 	%f157, %f156, %f145;
	sub.rn.f32 	%f158, %f157, %f155;
	mov.f32 	%f159, 0f40C00000;
	mul.rn.f32 	%f160, %f159, %f154;
	sub.rn.f32 	%f161, %f160, %f153;
	add.rn.f32 	%f162, %f151, %f161;
	sub.rn.f32 	%f163, %f162, %f151;
	sub.rn.f32 	%f164, %f163, %f161;
	add.s32 	%r126, %r244, 6;
	mul.hi.s32 	%r127, %r126, -1840700269;
	add.s32 	%r128, %r127, %r126;
	shr.u32 	%r129, %r128, 31;
	shr.s32 	%r130, %r128, 2;
	add.s32 	%r131, %r130, %r129;
	mul.lo.s32 	%r132, %r131, 7;
	sub.s32 	%r133, %r126, %r132;
	mul.wide.s32 	%rd83, %r133, 4;
	add.s64 	%rd84, %rd3, %rd83;
	ld.local.f32 	%f165, [%rd84];
	sub.rn.f32 	%f166, %f165, %f158;
	add.rn.f32 	%f167, %f156, %f166;
	sub.rn.f32 	%f168, %f167, %f156;
	sub.rn.f32 	%f169, %f168, %f166;
	mov.f32 	%f170, 0f40E00000;
	mul.rn.f32 	%f171, %f170, %f165;
	sub.rn.f32 	%f172, %f171, %f164;
	add.rn.f32 	%f352, %f162, %f172;
	sub.rn.f32 	%f173, %f352, %f162;
	sub.rn.f32 	%f174, %f173, %f172;
	st.local.f32 	[%rd3+40], %f167;
	st.local.f32 	[%rd3+44], %f169;
	st.local.f32 	[%rd3+48], %f352;
	st.local.f32 	[%rd3+52], %f174;
$L__BB0_33:
	mov.f32 	%f175, 0f3D124925;
	mul.rn.f32 	%f6, %f352, %f175;
	mul.wide.s32 	%rd85, %r243, 4;
	add.s64 	%rd86, %rd4, %rd85;
	ld.local.f32 	%f7, [%rd86];
	st.local.f32 	[%rd86], %f6;
	ld.local.u32 	%r134, [%rd4+28];
	add.s32 	%r135, %r134, 1;
	setp.eq.s32 	%p28, %r135, 7;
	selp.b32 	%r243, 0, %r135, %p28;
	st.local.u32 	[%rd4+28], %r243;
	ld.local.u32 	%r47, [%rd4+32];
	setp.gt.s32 	%p29, %r47, 6;
	@%p29 bra 	$L__BB0_35;
	add.s32 	%r136, %r47, 1;
	st.local.u32 	[%rd4+32], %r136;
$L__BB0_35:
	ld.local.f32 	%f176, [%rd4+40];
	neg.f32 	%f177, %f176;
	fma.rn.f32 	%f178, %f6, 0f40E00000, %f177;
	ld.local.f32 	%f179, [%rd4+48];
	ld.local.f32 	%f180, [%rd4+52];
	sub.rn.f32 	%f181, %f178, %f180;
	add.rn.f32 	%f353, %f179, %f181;
	sub.rn.f32 	%f182, %f353, %f179;
	sub.rn.f32 	%f183, %f182, %f181;
	st.local.f32 	[%rd4+52], %f183;
	st.local.f32 	[%rd4+48], %f353;
	ld.local.f32 	%f184, [%rd4+44];
	sub.rn.f32 	%f185, %f6, %f184;
	add.rn.f32 	%f186, %f176, %f185;
	sub.rn.f32 	%f187, %f186, %f176;
	sub.rn.f32 	%f188, %f187, %f185;
	neg.f32 	%f189, %f7;
	sub.rn.f32 	%f190, %f189, %f188;
	add.rn.f32 	%f191, %f186, %f190;
	sub.rn.f32 	%f192, %f191, %f186;
	sub.rn.f32 	%f193, %f192, %f190;
	st.local.f32 	[%rd4+44], %f193;
	st.local.f32 	[%rd4+40], %f191;
	ld.local.u32 	%r137, [%rd4+36];
	add.s32 	%r138, %r137, 1;
	st.local.u32 	[%rd4+36], %r138;
	and.b32  	%r139, %r138, 1023;
	setp.ne.s32 	%p30, %r139, 0;
	@%p30 bra 	$L__BB0_37;
	mul.hi.s32 	%r140, %r243, -1840700269;
	add.s32 	%r141, %r140, %r243;
	shr.u32 	%r142, %r141, 31;
	shr.s32 	%r143, %r141, 2;
	add.s32 	%r144, %r143, %r142;
	mul.lo.s32 	%r145, %r144, 7;
	sub.s32 	%r146, %r243, %r145;
	mul.wide.s32 	%rd87, %r146, 4;
	add.s64 	%rd88, %rd4, %rd87;
	ld.local.f32 	%f194, [%rd88];
	mov.f32 	%f195, 0f00000000;
	sub.rn.f32 	%f196, %f194, %f195;
	add.rn.f32 	%f197, %f195, %f196;
	sub.rn.f32 	%f198, %f197, %f195;
	sub.rn.f32 	%f199, %f198, %f196;
	mov.f32 	%f200, 0f3F800000;
	mul.rn.f32 	%f201, %f200, %f194;
	sub.rn.f32 	%f202, %f201, %f195;
	add.rn.f32 	%f203, %f195, %f202;
	sub.rn.f32 	%f204, %f203, %f195;
	sub.rn.f32 	%f205, %f204, %f202;
	add.s32 	%r147, %r243, 1;
	mul.hi.s32 	%r148, %r147, -1840700269;
	add.s32 	%r149, %r148, %r147;
	shr.u32 	%r150, %r149, 31;
	shr.s32 	%r151, %r149, 2;
	add.s32 	%r152, %r151, %r150;
	mul.lo.s32 	%r153, %r152, 7;
	sub.s32 	%r154, %r147, %r153;
	mul.wide.s32 	%rd89, %r154, 4;
	add.s64 	%rd90, %rd4, %rd89;
	ld.local.f32 	%f206, [%rd90];
	sub.rn.f32 	%f207, %f206, %f199;
	add.rn.f32 	%f208, %f197, %f207;
	sub.rn.f32 	%f209, %f208, %f197;
	sub.rn.f32 	%f210, %f209, %f207;
	mov.f32 	%f211, 0f40000000;
	mul.rn.f32 	%f212, %f211, %f206;
	sub.rn.f32 	%f213, %f212, %f205;
	add.rn.f32 	%f214, %f203, %f213;
	sub.rn.f32 	%f215, %f214, %f203;
	sub.rn.f32 	%f216, %f215, %f213;
	add.s32 	%r155, %r243, 2;
	mul.hi.s32 	%r156, %r155, -1840700269;
	add.s32 	%r157, %r156, %r155;
	shr.u32 	%r158, %r157, 31;
	shr.s32 	%r159, %r157, 2;
	add.s32 	%r160, %r159, %r158;
	mul.lo.s32 	%r161, %r160, 7;
	sub.s32 	%r162, %r155, %r161;
	mul.wide.s32 	%rd91, %r162, 4;
	add.s64 	%rd92, %rd4, %rd91;
	ld.local.f32 	%f217, [%rd92];
	sub.rn.f32 	%f218, %f217, %f210;
	add.rn.f32 	%f219, %f208, %f218;
	sub.rn.f32 	%f220, %f219, %f208;
	sub.rn.f32 	%f221, %f220, %f218;
	mov.f32 	%f222, 0f40400000;
	mul.rn.f32 	%f223, %f222, %f217;
	sub.rn.f32 	%f224, %f223, %f216;
	add.rn.f32 	%f225, %f214, %f224;
	sub.rn.f32 	%f226, %f225, %f214;
	sub.rn.f32 	%f227, %f226, %f224;
	add.s32 	%r163, %r243, 3;
	mul.hi.s32 	%r164, %r163, -1840700269;
	add.s32 	%r165, %r164, %r163;
	shr.u32 	%r166, %r165, 31;
	shr.s32 	%r167, %r165, 2;
	add.s32 	%r168, %r167, %r166;
	mul.lo.s32 	%r169, %r168, 7;
	sub.s32 	%r170, %r163, %r169;
	mul.wide.s32 	%rd93, %r170, 4;
	add.s64 	%rd94, %rd4, %rd93;
	ld.local.f32 	%f228, [%rd94];
	sub.rn.f32 	%f229, %f228, %f221;
	add.rn.f32 	%f230, %f219, %f229;
	sub.rn.f32 	%f231, %f230, %f219;
	sub.rn.f32 	%f232, %f231, %f229;
	mov.f32 	%f233, 0f40800000;
	mul.rn.f32 	%f234, %f233, %f228;
	sub.rn.f32 	%f235, %f234, %f227;
	add.rn.f32 	%f236, %f225, %f235;
	sub.rn.f32 	%f237, %f236, %f225;
	sub.rn.f32 	%f238, %f237, %f235;
	add.s32 	%r171, %r243, 4;
	mul.hi.s32 	%r172, %r171, -1840700269;
	add.s32 	%r173, %r172, %r171;
	shr.u32 	%r174, %r173, 31;
	shr.s32 	%r175, %r173, 2;
	add.s32 	%r176, %r175, %r174;
	mul.lo.s32 	%r177, %r176, 7;
	sub.s32 	%r178, %r171, %r177;
	mul.wide.s32 	%rd95, %r178, 4;
	add.s64 	%rd96, %rd4, %rd95;
	ld.local.f32 	%f239, [%rd96];
	sub.rn.f32 	%f240, %f239, %f232;
	add.rn.f32 	%f241, %f230, %f240;
	sub.rn.f32 	%f242, %f241, %f230;
	sub.rn.f32 	%f243, %f242, %f240;
	mov.f32 	%f244, 0f40A00000;
	mul.rn.f32 	%f245, %f244, %f239;
	sub.rn.f32 	%f246, %f245, %f238;
	add.rn.f32 	%f247, %f236, %f246;
	sub.rn.f32 	%f248, %f247, %f236;
	sub.rn.f32 	%f249, %f248, %f246;
	add.s32 	%r179, %r243, 5;
	mul.hi.s32 	%r180, %r179, -1840700269;
	add.s32 	%r181, %r180, %r179;
	shr.u32 	%r182, %r181, 31;
	shr.s32 	%r183, %r181, 2;
	add.s32 	%r184, %r183, %r182;
	mul.lo.s32 	%r185, %r184, 7;
	sub.s32 	%r186, %r179, %r185;
	mul.wide.s32 	%rd97, %r186, 4;
	add.s64 	%rd98, %rd4, %rd97;
	ld.local.f32 	%f250, [%rd98];
	sub.rn.f32 	%f251, %f250, %f243;
	add.rn.f32 	%f252, %f241, %f251;
	sub.rn.f32 	%f253, %f252, %f241;
	sub.rn.f32 	%f254, %f253, %f251;
	mov.f32 	%f255, 0f40C00000;
	mul.rn.f32 	%f256, %f255, %f250;
	sub.rn.f32 	%f257, %f256, %f249;
	add.rn.f32 	%f258, %f247, %f257;
	sub.rn.f32 	%f259, %f258, %f247;
	sub.rn.f32 	%f260, %f259, %f257;
	add.s32 	%r187, %r243, 6;
	mul.hi.s32 	%r188, %r187, -1840700269;
	add.s32 	%r189, %r188, %r187;
	shr.u32 	%r190, %r189, 31;
	shr.s32 	%r191, %r189, 2;
	add.s32 	%r192, %r191, %r190;
	mul.lo.s32 	%r193, %r192, 7;
	sub.s32 	%r194, %r187, %r193;
	mul.wide.s32 	%rd99, %r194, 4;
	add.s64 	%rd100, %rd4, %rd99;
	ld.local.f32 	%f261, [%rd100];
	sub.rn.f32 	%f262, %f261, %f254;
	add.rn.f32 	%f263, %f252, %f262;
	sub.rn.f32 	%f264, %f263, %f252;
	sub.rn.f32 	%f265, %f264, %f262;
	mov.f32 	%f266, 0f40E00000;
	mul.rn.f32 	%f267, %f266, %f261;
	sub.rn.f32 	%f268, %f267, %f260;
	add.rn.f32 	%f353, %f258, %f268;
	sub.rn.f32 	%f269, %f353, %f258;
	sub.rn.f32 	%f270, %f269, %f268;
	st.local.f32 	[%rd4+40], %f263;
	st.local.f32 	[%rd4+44], %f265;
	st.local.f32 	[%rd4+48], %f353;
	st.local.f32 	[%rd4+52], %f270;
$L__BB0_37:
	mov.f32 	%f271, 0f3D124925;
	mul.rn.f32 	%f272, %f353, %f271;
	add.f32 	%f273, %f6, %f6;
	sub.f32 	%f11, %f273, %f272;
	st.global.f32 	[%rd121], %f11;
	ld.local.u32 	%r195, [%rd5+20];
	setp.gt.s32 	%p31, %r195, 3;
	@%p31 bra 	$L__BB0_39;
	mul.wide.s32 	%rd111, %r242, 4;
	add.s64 	%rd112, %rd5, %rd111;
	st.local.f32 	[%rd112], %f11;
	ld.local.u32 	%r224, [%rd5+16];
	add.s32 	%r225, %r224, 1;
	setp.eq.s32 	%p34, %r225, 4;
	selp.b32 	%r242, 0, %r225, %p34;
	st.local.u32 	[%rd5+16], %r242;
	ld.local.u32 	%r226, [%rd5+20];
	add.s32 	%r227, %r226, 1;
	st.local.u32 	[%rd5+20], %r227;
	ld.local.f32 	%f337, [%rd5+28];
	ld.local.f32 	%f338, [%rd5+32];
	sub.rn.f32 	%f339, %f11, %f338;
	add.rn.f32 	%f340, %f337, %f339;
	sub.rn.f32 	%f341, %f340, %f337;
	sub.rn.f32 	%f342, %f341, %f339;
	st.local.f32 	[%rd5+32], %f342;
	st.local.f32 	[%rd5+28], %f340;
	cvt.rn.f32.s32 	%f343, %r227;
	mul.rn.f32 	%f344, %f343, %f11;
	ld.local.f32 	%f345, [%rd5+36];
	ld.local.f32 	%f346, [%rd5+40];
	sub.rn.f32 	%f347, %f344, %f346;
	add.rn.f32 	%f354, %f345, %f347;
	sub.rn.f32 	%f348, %f354, %f345;
	sub.rn.f32 	%f349, %f348, %f347;
	st.local.f32 	[%rd5+40], %f349;
	st.local.f32 	[%rd5+36], %f354;
	bra.uni 	$L__BB0_41;
$L__BB0_39:
	mul.wide.s32 	%rd101, %r242, 4;
	add.s64 	%rd102, %rd5, %rd101;
	ld.local.f32 	%f274, [%rd102];
	st.local.f32 	[%rd102], %f11;
	ld.local.u32 	%r196, [%rd5+16];
	add.s32 	%r197, %r196, 1;
	setp.eq.s32 	%p32, %r197, 4;
	selp.b32 	%r242, 0, %r197, %p32;
	st.local.u32 	[%rd5+16], %r242;
	ld.local.f32 	%f275, [%rd5+28];
	neg.f32 	%f276, %f275;
	fma.rn.f32 	%f277, %f11, 0f40800000, %f276;
	ld.local.f32 	%f278, [%rd5+36];
	ld.local.f32 	%f279, [%rd5+40];
	sub.rn.f32 	%f280, %f277, %f279;
	add.rn.f32 	%f354, %f278, %f280;
	sub.rn.f32 	%f281, %f354, %f278;
	sub.rn.f32 	%f282, %f281, %f280;
	st.local.f32 	[%rd5+40], %f282;
	st.local.f32 	[%rd5+36], %f354;
	ld.local.f32 	%f283, [%rd5+32];
	sub.rn.f32 	%f284, %f11, %f283;
	add.rn.f32 	%f285, %f275, %f284;
	sub.rn.f32 	%f286, %f285, %f275;
	sub.rn.f32 	%f287, %f286, %f284;
	neg.f32 	%f288, %f274;
	sub.rn.f32 	%f289, %f288, %f287;
	add.rn.f32 	%f290, %f285, %f289;
	sub.rn.f32 	%f291, %f290, %f285;
	sub.rn.f32 	%f292, %f291, %f289;
	st.local.f32 	[%rd5+32], %f292;
	st.local.f32 	[%rd5+28], %f290;
	ld.local.u32 	%r198, [%rd5+24];
	add.s32 	%r199, %r198, 1;
	st.local.u32 	[%rd5+24], %r199;
	and.b32  	%r200, %r199, 1023;
	setp.ne.s32 	%p33, %r200, 0;
	@%p33 bra 	$L__BB0_41;
	shr.s32 	%r201, %r242, 31;
	shr.u32 	%r202, %r201, 30;
	add.s32 	%r203, %r242, %r202;
	and.b32  	%r204, %r203, -4;
	sub.s32 	%r205, %r242, %r204;
	mul.wide.s32 	%rd103, %r205, 4;
	add.s64 	%rd104, %rd5, %rd103;
	ld.local.f32 	%f293, [%rd104];
	mov.f32 	%f294, 0f00000000;
	sub.rn.f32 	%f295, %f293, %f294;
	add.rn.f32 	%f296, %f294, %f295;
	sub.rn.f32 	%f297, %f296, %f294;
	sub.rn.f32 	%f298, %f297, %f295;
	mov.f32 	%f299, 0f3F800000;
	mul.rn.f32 	%f300, %f299, %f293;
	sub.rn.f32 	%f301, %f300, %f294;
	add.rn.f32 	%f302, %f294, %f301;
	sub.rn.f32 	%f303, %f302, %f294;
	sub.rn.f32 	%f304, %f303, %f301;
	add.s32 	%r206, %r242, 1;
	shr.s32 	%r207, %r206, 31;
	shr.u32 	%r208, %r207, 30;
	add.s32 	%r209, %r206, %r208;
	and.b32  	%r210, %r209, -4;
	sub.s32 	%r211, %r206, %r210;
	mul.wide.s32 	%rd105, %r211, 4;
	add.s64 	%rd106, %rd5, %rd105;
	ld.local.f32 	%f305, [%rd106];
	sub.rn.f32 	%f306, %f305, %f298;
	add.rn.f32 	%f307, %f296, %f306;
	sub.rn.f32 	%f308, %f307, %f296;
	sub.rn.f32 	%f309, %f308, %f306;
	mov.f32 	%f310, 0f40000000;
	mul.rn.f32 	%f311, %f310, %f305;
	sub.rn.f32 	%f312, %f311, %f304;
	add.rn.f32 	%f313, %f302, %f312;
	sub.rn.f32 	%f314, %f313, %f302;
	sub.rn.f32 	%f315, %f314, %f312;
	add.s32 	%r212, %r242, 2;
	shr.s32 	%r213, %r212, 31;
	shr.u32 	%r214, %r213, 30;
	add.s32 	%r215, %r212, %r214;
	and.b32  	%r216, %r215, -4;
	sub.s32 	%r217, %r212, %r216;
	mul.wide.s32 	%rd107, %r217, 4;
	add.s64 	%rd108, %rd5, %rd107;
	ld.local.f32 	%f316, [%rd108];
	sub.rn.f32 	%f317, %f316, %f309;
	add.rn.f32 	%f318, %f307, %f317;
	sub.rn.f32 	%f319, %f318, %f307;
	sub.rn.f32 	%f320, %f319, %f317;
	mov.f32 	%f321, 0f40400000;
	mul.rn.f32 	%f322, %f321, %f316;
	sub.rn.f32 	%f323, %f322, %f315;
	add.rn.f32 	%f324, %f313, %f323;
	sub.rn.f32 	%f325, %f324, %f313;
	sub.rn.f32 	%f326, %f325, %f323;
	add.s32 	%r218, %r242, 3;
	shr.s32 	%r219, %r218, 31;
	shr.u32 	%r220, %r219, 30;
	add.s32 	%r221, %r218, %r220;
	and.b32  	%r222, %r221, -4;
	sub.s32 	%r223, %r218, %r222;
	mul.wide.s32 	%rd109, %r223, 4;
	add.s64 	%rd110, %rd5, %rd109;
	ld.local.f32 	%f327, [%rd110];
	sub.rn.f32 	%f328, %f327, %f320;
	add.rn.f32 	%f329, %f318, %f328;
	sub.rn.f32 	%f330, %f329, %f318;
	sub.rn.f32 	%f331, %f330, %f328;
	mov.f32 	%f332, 0f40800000;
	mul.rn.f32 	%f333, %f332, %f327;
	sub.rn.f32 	%f334, %f333, %f326;
	add.rn.f32 	%f354, %f324, %f334;
	sub.rn.f32 	%f335, %f354, %f324;
	sub.rn.f32 	%f336, %f335, %f334;
	st.local.f32 	[%rd5+28], %f329;
	st.local.f32 	[%rd5+32], %f331;
	st.local.f32 	[%rd5+36], %f354;
	st.local.f32 	[%rd5+40], %f336;
$L__BB0_41:
	add.s32 	%r228, %r240, 7;
	setp.lt.u32 	%p35, %r228, %r4;
	@%p35 bra 	$L__BB0_43;
	mov.f32 	%f350, 0f3DCCCCCD;
	mul.rn.f32 	%f351, %f354, %f350;
	st.global.f32 	[%rd122], %f351;
	bra.uni 	$L__BB0_44;
$L__BB0_43:
	mov.b32 	%r229, 2143289344;
	st.global.u32 	[%rd122], %r229;
$L__BB0_44:
	add.s32 	%r241, %r241, 1;
	add.s32 	%r240, %r240, 1;
	add.s64 	%rd122, %rd122, 4;
	add.s64 	%rd121, %rd121, 4;
	add.s64 	%rd120, %rd120, 4;
	setp.ne.s32 	%p36, %r241, -7;
	@%p36 bra 	$L__BB0_29;
$L__BB0_45:
	ret;

}
	// .globl	pma_batch_tiled_f32_tile128
.visible .entry pma_batch_tiled_f32_tile128(
	.param .u64 .ptr .align 1 pma_batch_tiled_f32_tile128_param_0,
	.param .u32 pma_batch_tiled_f32_tile128_param_1,
	.param .u32 pma_batch_tiled_f32_tile128_param_2,
	.param .u32 pma_batch_tiled_f32_tile128_param_3,
	.param .u64 .ptr .align 1 pma_batch_tiled_f32_tile128_param_4,
	.param .u64 .ptr .align 1 pma_batch_tiled_f32_tile128_param_5
)
{
	.local .align 4 .b8 	__local_depot1[156];
	.reg .b64 	%SP;
	.reg .b64 	%SPL;
	.reg .pred 	%p<37>;
	.reg .b32 	%r<246>;
	.reg .b32 	%f<355>;
	.reg .b64 	%rd<123>;

	mov.u64 	%SPL, __local_depot1;
	ld.param.u32 	%r53, [pma_batch_tiled_f32_tile128_param_1];
	ld.param.u32 	%r55, [pma_batch_tiled_f32_tile128_param_2];
	ld.param.u32 	%r54, [pma_batch_tiled_f32_tile128_param_3];
	ld.param.u64 	%rd33, [pma_batch_tiled_f32_tile128_param_4];
	ld.param.u64 	%rd34, [pma_batch_tiled_f32_tile128_param_5];
	cvta.to.global.u64 	%rd1, %rd34;
	cvta.to.global.u64 	%rd2, %rd33;
	add.u64 	%rd3, %SPL, 0;
	add.u64 	%rd4, %SPL, 56;
	add.u64 	%rd5, %SPL, 112;
	mov.u32 	%r1, %ctaid.x;
	setp.ge.s32 	%p1, %r1, %r55;
	mov.u32 	%r56, %tid.x;
	setp.ne.s32 	%p2, %r56, 0;
	or.pred  	%p3, %p2, %p1;
	@%p3 bra 	$L__BB1_45;
	setp.lt.s32 	%p4, %r53, 1;
	setp.ge.s32 	%p5, %r54, %r53;
	or.pred  	%p6, %p4, %p5;
	@%p6 bra 	$L__BB1_45;
	max.s32 	%r240, %r54, 0;
	add.s32 	%r3, %r240, 6;
	add.s32 	%r4, %r240, 9;
	mul.lo.s32 	%r5, %r53, %r1;
	cvt.u64.u32 	%rd6, %r5;
	min.u32 	%r6, %r53, %r3;
	and.b32  	%r7, %r6, 15;
	setp.lt.u32 	%p7, %r6, 16;
	mov.b32 	%r232, 0;
	@%p7 bra 	$L__BB1_5;
	and.b32  	%r232, %r6, 2147483632;
	neg.s32 	%r230, %r232;
	mul.wide.u32 	%rd38, %r5, 4;
	add.s64 	%rd39, %rd38, %rd2;
	add.s64 	%rd116, %rd39, 32;
$L__BB1_4:
	.pragma "nounroll";
	mov.b32 	%r58, 2143289344;
	st.global.u32 	[%rd116+-32], %r58;
	st.global.u32 	[%rd116+-28], %r58;
	st.global.u32 	[%rd116+-24], %r58;
	st.global.u32 	[%rd116+-20], %r58;
	st.global.u32 	[%rd116+-16], %r58;
	st.global.u32 	[%rd116+-12], %r58;
	st.global.u32 	[%rd116+-8], %r58;
	st.global.u32 	[%rd116+-4], %r58;
	st.global.u32 	[%rd116], %r58;
	st.global.u32 	[%rd116+4], %r58;
	st.global.u32 	[%rd116+8], %r58;
	st.global.u32 	[%rd116+12], %r58;
	st.global.u32 	[%rd116+16], %r58;
	st.global.u32 	[%rd116+20], %r58;
	st.global.u32 	[%rd116+24], %r58;
	st.global.u32 	[%rd116+28], %r58;
	add.s32 	%r230, %r230, 16;
	add.s64 	%rd116, %rd116, 64;
	setp.ne.s32 	%p8, %r230, 0;
	@%p8 bra 	$L__BB1_4;
$L__BB1_5:
	shl.b64 	%rd40, %rd6, 2;
	add.s64 	%rd10, %rd2, %rd40;
	setp.eq.s32 	%p9, %r7, 0;
	@%p9 bra 	$L__BB1_14;
	and.b32  	%r13, %r6, 7;
	setp.lt.u32 	%p10, %r7, 8;
	@%p10 bra 	$L__BB1_8;
	mul.wide.u32 	%rd41, %r232, 4;
	add.s64 	%rd42, %rd10, %rd41;
	mov.b32 	%r59, 2143289344;
	st.global.u32 	[%rd42], %r59;
	st.global.u32 	[%rd42+4], %r59;
	st.global.u32 	[%rd42+8], %r59;
	st.global.u32 	[%rd42+12], %r59;
	st.global.u32 	[%rd42+16], %r59;
	st.global.u32 	[%rd42+20], %r59;
	st.global.u32 	[%rd42+24], %r59;
	st.global.u32 	[%rd42+28], %r59;
	add.s32 	%r232, %r232, 8;
$L__BB1_8:
	setp.eq.s32 	%p11, %r13, 0;
	@%p11 bra 	$L__BB1_14;
	and.b32  	%r16, %r6, 3;
	setp.lt.u32 	%p12, %r13, 4;
	@%p12 bra 	$L__BB1_11;
	mul.wide.u32 	%rd43, %r232, 4;
	add.s64 	%rd44, %rd10, %rd43;
	mov.b32 	%r60, 2143289344;
	st.global.u32 	[%rd44], %r60;
	st.global.u32 	[%rd44+4], %r60;
	st.global.u32 	[%rd44+8], %r60;
	st.global.u32 	[%rd44+12], %r60;
	add.s32 	%r232, %r232, 4;
$L__BB1_11:
	setp.eq.s32 	%p13, %r16, 0;
	@%p13 bra 	$L__BB1_14;
	mul.wide.u32 	%rd45, %r232, 4;
	mul.wide.u32 	%rd46, %r5, 4;
	add.s64 	%rd47, %rd45, %rd46;
	add.s64 	%rd117, %rd2, %rd47;
	neg.s32 	%r234, %r16;
$L__BB1_13:
	.pragma "nounroll";
	mov.b32 	%r61, 2143289344;
	st.global.u32 	[%rd117], %r61;
	add.s64 	%rd117, %rd117, 4;
	add.s32 	%r234, %r234, 1;
	setp.ne.s32 	%p14, %r234, 0;
	@%p14 bra 	$L__BB1_13;
$L__BB1_14:
	min.u32 	%r22, %r53, %r4;
	and.b32  	%r23, %r22, 15;
	setp.lt.u32 	%p15, %r22, 16;
	mov.b32 	%r237, 0;
	@%p15 bra 	$L__BB1_17;
	and.b32  	%r237, %r22, 2147483632;
	neg.s32 	%r235, %r237;
	mul.wide.u32 	%rd48, %r5, 4;
	add.s64 	%rd49, %rd48, %rd1;
	add.s64 	%rd118, %rd49, 32;
$L__BB1_16:
	.pragma "nounroll";
	mov.b32 	%r63, 2143289344;
	st.global.u32 	[%rd118+-32], %r63;
	st.global.u32 	[%rd118+-28], %r63;
	st.global.u32 	[%rd118+-24], %r63;
	st.global.u32 	[%rd118+-20], %r63;
	st.global.u32 	[%rd118+-16], %r63;
	st.global.u32 	[%rd118+-12], %r63;
	st.global.u32 	[%rd118+-8], %r63;
	st.global.u32 	[%rd118+-4], %r63;
	st.global.u32 	[%rd118], %r63;
	st.global.u32 	[%rd118+4], %r63;
	st.global.u32 	[%rd118+8], %r63;
	st.global.u32 	[%rd118+12], %r63;
	st.global.u32 	[%rd118+16], %r63;
	st.global.u32 	[%rd118+20], %r63;
	st.global.u32 	[%rd118+24], %r63;
	st.global.u32 	[%rd118+28], %r63;
	add.s32 	%r235, %r235, 16;
	add.s64 	%rd118, %rd118, 64;
	setp.ne.s32 	%p16, %r235, 0;
	@%p16 bra 	$L__BB1_16;
$L__BB1_17:
	setp.eq.s32 	%p17, %r23, 0;
	@%p17 bra 	$L__BB1_26;
	add.s64 	%rd17, %rd1, %rd40;
	and.b32  	%r29, %r22, 7;
	setp.lt.u32 	%p18, %r23, 8;
	@%p18 bra 	$L__BB1_20;
	mul.wide.u32 	%rd51, %r237, 4;
	add.s64 	%rd52, %rd17, %rd51;
	mov.b32 	%r64, 2143289344;
	st.global.u32 	[%rd52], %r64;
	st.global.u32 	[%rd52+4], %r64;
	st.global.u32 	[%rd52+8], %r64;
	st.global.u32 	[%rd52+12], %r64;
	st.global.u32 	[%rd52+16], %r64;
	st.global.u32 	[%rd52+20], %r64;
	st.global.u32 	[%rd52+24], %r64;
	st.global.u32 	[%rd52+28], %r64;
	add.s32 	%r237, %r237, 8;
$L__BB1_20:
	setp.eq.s32 	%p19, %r29, 0;
	@%p19 bra 	$L__BB1_26;
	and.b32  	%r32, %r22, 3;
	setp.lt.u32 	%p20, %r29, 4;
	@%p20 bra 	$L__BB1_23;
	mul.wide.u32 	%rd53, %r237, 4;
	add.s64 	%rd54, %rd17, %rd53;
	mov.b32 	%r65, 2143289344;
	st.global.u32 	[%rd54], %r65;
	st.global.u32 	[%rd54+4], %r65;
	st.global.u32 	[%rd54+8], %r65;
	st.global.u32 	[%rd54+12], %r65;
	add.s32 	%r237, %r237, 4;
$L__BB1_23:
	setp.eq.s32 	%p21, %r32, 0;
	@%p21 bra 	$L__BB1_26;
	mul.wide.u32 	%rd55, %r237, 4;
	mul.wide.u32 	%rd56, %r5, 4;
	add.s64 	%rd57, %rd55, %rd56;
	add.s64 	%rd119, %rd1, %rd57;
	neg.s32 	%r239, %r32;
$L__BB1_25:
	.pragma "nounroll";
	mov.b32 	%r66, 2143289344;
	st.global.u32 	[%rd119], %r66;
	add.s64 	%rd119, %rd119, 4;
	add.s32 	%r239, %r239, 1;
	setp.ne.s32 	%p22, %r239, 0;
	@%p22 bra 	$L__BB1_25;
$L__BB1_26:
	setp.ge.u32 	%p23, %r3, %r53;
	@%p23 bra 	$L__BB1_45;
	ld.param.u64 	%rd114, [pma_batch_tiled_f32_tile128_param_4];
	ld.param.u64 	%rd113, [pma_batch_tiled_f32_tile128_param_0];
	cvta.to.global.u64 	%rd21, %rd113;
	mul.wide.u32 	%rd58, %r240, 4;
	add.s64 	%rd59, %rd21, %rd58;
	ld.global.nc.f32 	%f16, [%rd59];
	ld.global.nc.f32 	%f17, [%rd59+4];
	ld.global.nc.f32 	%f18, [%rd59+8];
	ld.global.nc.f32 	%f19, [%rd59+12];
	ld.global.nc.f32 	%f20, [%rd59+16];
	ld.global.nc.f32 	%f21, [%rd59+20];
	ld.global.nc.f32 	%f22, [%rd59+24];
	st.local.f32 	[%rd3], %f16;
	st.local.f32 	[%rd3+4], %f17;
	st.local.f32 	[%rd3+8], %f18;
	st.local.f32 	[%rd3+12], %f19;
	st.local.f32 	[%rd3+16], %f20;
	st.local.f32 	[%rd3+20], %f21;
	st.local.f32 	[%rd3+24], %f22;
	mov.b32 	%r67, 0;
	st.local.u32 	[%rd3+28], %r67;
	mov.b32 	%r68, 7;
	st.local.u32 	[%rd3+32], %r68;
	st.local.u32 	[%rd3+36], %r67;
	mov.f32 	%f23, 0f00000000;
	add.rn.f32 	%f24, %f23, %f16;
	mov.f32 	%f25, 0f3F800000;
	mul.rn.f32 	%f26, %f25, %f16;
	add.rn.f32 	%f27, %f23, %f26;
	add.rn.f32 	%f28, %f24, %f17;
	mov.f32 	%f29, 0f40000000;
	mul.rn.f32 	%f30, %f29, %f17;
	add.rn.f32 	%f31, %f27, %f30;
	add.rn.f32 	%f32, %f28, %f18;
	mov.f32 	%f33, 0f40400000;
	mul.rn.f32 	%f34, %f33, %f18;
	add.rn.f32 	%f35, %f31, %f34;
	add.rn.f32 	%f36, %f32, %f19;
	mov.f32 	%f37, 0f40800000;
	mul.rn.f32 	%f38, %f37, %f19;
	add.rn.f32 	%f39, %f35, %f38;
	add.rn.f32 	%f40, %f36, %f20;
	mov.f32 	%f41, 0f40A00000;
	mul.rn.f32 	%f42, %f41, %f20;
	add.rn.f32 	%f43, %f39, %f42;
	add.rn.f32 	%f44, %f40, %f21;
	mov.f32 	%f45, 0f40C00000;
	mul.rn.f32 	%f46, %f45, %f21;
	add.rn.f32 	%f47, %f43, %f46;
	add.rn.f32 	%f48, %f44, %f22;
	mov.f32 	%f49, 0f40E00000;
	mul.rn.f32 	%f50, %f49, %f22;
	add.rn.f32 	%f51, %f47, %f50;
	st.local.f32 	[%rd3+40], %f48;
	st.local.u32 	[%rd3+44], %r67;
	st.local.f32 	[%rd3+48], %f51;
	st.local.u32 	[%rd3+52], %r67;
	st.local.u32 	[%rd4+4], %r67;
	st.local.u32 	[%rd4+8], %r67;
	st.local.u32 	[%rd4+12], %r67;
	st.local.u32 	[%rd4+16], %r67;
	st.local.u32 	[%rd4+20], %r67;
	st.local.u32 	[%rd4+24], %r67;
	st.local.u32 	[%rd5], %r67;
	st.local.u32 	[%rd5+4], %r67;
	st.local.u32 	[%rd5+8], %r67;
	st.local.u32 	[%rd5+12], %r67;
	st.local.u32 	[%rd5+16], %r67;
	st.local.u32 	[%rd5+24], %r67;
	mov.f32 	%f52, 0f3D124925;
	mul.rn.f32 	%f53, %f51, %f52;
	st.local.f32 	[%rd4], %f53;
	mov.b32 	%r69, 1;
	st.local.u32 	[%rd4+28], %r69;
	st.local.u32 	[%rd4+32], %r69;
	mul.f32 	%f54, %f53, 0f40E00000;
	sub.rn.f32 	%f55, %f54, %f23;
	add.rn.f32 	%f56, %f23, %f55;
	sub.rn.f32 	%f57, %f56, %f23;
	sub.rn.f32 	%f58, %f57, %f55;
	st.local.f32 	[%rd4+52], %f58;
	st.local.f32 	[%rd4+48], %f56;
	sub.rn.f32 	%f59, %f53, %f23;
	add.rn.f32 	%f60, %f23, %f59;
	sub.rn.f32 	%f61, %f60, %f23;
	sub.rn.f32 	%f62, %f61, %f59;
	mov.f32 	%f63, 0f80000000;
	sub.rn.f32 	%f64, %f63, %f62;
	add.rn.f32 	%f65, %f60, %f64;
	sub.rn.f32 	%f66, %f65, %f60;
	sub.rn.f32 	%f67, %f66, %f64;
	st.local.f32 	[%rd4+44], %f67;
	st.local.f32 	[%rd4+40], %f65;
	st.local.u32 	[%rd4+36], %r69;
	mul.rn.f32 	%f68, %f56, %f52;
	add.f32 	%f69, %f53, %f53;
	sub.f32 	%f70, %f69, %f68;
	cvta.to.global.u64 	%rd22, %rd114;
	mul.wide.u32 	%rd60, %r5, 4;
	add.s64 	%rd61, %rd22, %rd60;
	add.s64 	%rd62, %rd61, %rd58;
	st.global.f32 	[%rd62+24], %f70;
	st.local.f32 	[%rd5], %f70;
	st.local.u32 	[%rd5+16], %r69;
	st.local.u32 	[%rd5+20], %r69;
	sub.rn.f32 	%f71, %f70, %f23;
	add.rn.f32 	%f72, %f23, %f71;
	sub.rn.f32 	%f73, %f72, %f23;
	sub.rn.f32 	%f74, %f73, %f71;
	st.local.f32 	[%rd5+32], %f74;
	st.local.f32 	[%rd5+28], %f72;
	mul.rn.f32 	%f75, %f25, %f70;
	sub.rn.f32 	%f76, %f75, %f23;
	add.rn.f32 	%f77, %f23, %f76;
	sub.rn.f32 	%f78, %f77, %f23;
	sub.rn.f32 	%f79, %f78, %f76;
	st.local.f32 	[%rd5+40], %f79;
	st.local.f32 	[%rd5+36], %f77;
	add.s32 	%r70, %r240, 7;
	setp.ge.u32 	%p24, %r70, %r53;
	@%p24 bra 	$L__BB1_45;
	ld.param.u64 	%rd115, [pma_batch_tiled_f32_tile128_param_5];
	sub.s32 	%r241, %r240, %r53;
	add.s64 	%rd65, %rd58, %rd60;
	add.s64 	%rd66, %rd65, 28;
	cvta.to.global.u64 	%rd67, %rd115;
	add.s64 	%rd122, %rd67, %rd66;
	add.s64 	%rd121, %rd22, %rd66;
	add.s64 	%rd68, %rd58, %rd21;
	add.s64 	%rd120, %rd68, 28;
	mov.b32 	%r244, 0;
	mov.b32 	%r242, 1;
	mov.u32 	%r243, %r242;
$L__BB1_29:
	ld.global.nc.f32 	%f1, [%rd120];
	mul.wide.s32 	%rd69, %r244, 4;
	add.s64 	%rd70, %rd3, %rd69;
	ld.local.f32 	%f2, [%rd70];
	st.local.f32 	[%rd70], %f1;
	ld.local.u32 	%r73, [%rd3+28];
	add.s32 	%r74, %r73, 1;
	setp.eq.s32 	%p25, %r74, 7;
	selp.b32 	%r244, 0, %r74, %p25;
	st.local.u32 	[%rd3+28], %r244;
	ld.local.u32 	%r45, [%rd3+32];
	setp.gt.s32 	%p26, %r45, 6;
	@%p26 bra 	$L__BB1_31;
	add.s32 	%r75, %r45, 1;
	st.local.u32 	[%rd3+32], %r75;
$L__BB1_31:
	ld.local.f32 	%f80, [%rd3+40];
	neg.f32 	%f81, %f80;
	fma.rn.f32 	%f82, %f1, 0f40E00000, %f81;
	ld.local.f32 	%f83, [%rd3+48];
	ld.local.f32 	%f84, [%rd3+52];
	sub.rn.f32 	%f85, %f82, %f84;
	add.rn.f32 	%f352, %f83, %f85;
	sub.rn.f32 	%f86, %f352, %f83;
	sub.rn.f32 	%f87, %f86, %f85;
	st.local.f32 	[%rd3+52], %f87;
	st.local.f32 	[%rd3+48], %f352;
	ld.local.f32 	%f88, [%rd3+44];
	sub.rn.f32 	%f89, %f1, %f88;
	add.rn.f32 	%f90, %f80, %f89;
	sub.rn.f32 	%f91, %f90, %f80;
	sub.rn.f32 	%f92, %f91, %f89;
	neg.f32 	%f93, %f2;
	sub.rn.f32 	%f94, %f93, %f92;
	add.rn.f32 	%f95, %f90, %f94;
	sub.rn.f32 	%f96, %f95, %f90;
	sub.rn.f32 	%f97, %f96, %f94;
	st.local.f32 	[%rd3+44], %f97;
	st.local.f32 	[%rd3+40], %f95;
	ld.local.u32 	%r76, [%rd3+36];
	add.s32 	%r77, %r76, 1;
	st.local.u32 	[%rd3+36], %r77;
	and.b32  	%r78, %r77, 1023;
	setp.ne.s32 	%p27, %r78, 0;
	@%p27 bra 	$L__BB1_33;
	mul.hi.s32 	%r79, %r244, -1840700269;
	add.s32 	%r80, %r79, %r244;
	shr.u32 	%r81, %r80, 31;
	shr.s32 	%r82, %r80, 2;
	add.s32 	%r83, %r82, %r81;
	mul.lo.s32 	%r84, %r83, 7;
	sub.s32 	%r85, %r244, %r84;
	mul.wide.s32 	%rd71, %r85, 4;
	add.s64 	%rd72, %rd3, %rd71;
	ld.local.f32 	%f98, [%rd72];
	mov.f32 	%f99, 0f00000000;
	sub.rn.f32 	%f100, %f98, %f99;
	add.rn.f32 	%f101, %f99, %f100;
	sub.rn.f32 	%f102, %f101, %f99;
	sub.rn.f32 	%f103, %f102, %f100;
	mov.f32 	%f104, 0f3F800000;
	mul.rn.f32 	%f105, %f104, %f98;
	sub.rn.f32 	%f106, %f105, %f99;
	add.rn.f32 	%f107, %f99, %f106;
	sub.rn.f32 	%f108, %f107, %f99;
	sub.rn.f32 	%f109, %f108, %f106;
	add.s32 	%r86, %r244, 1;
	mul.hi.s32 	%r87, %r86, -1840700269;
	add.s32 	%r88, %r87, %r86;
	shr.u32 	%r89, %r88, 31;
	shr.s32 	%r90, %r88, 2;
	add.s32 	%r91, %r90, %r89;
	mul.lo.s32 	%r92, %r91, 7;
	sub.s32 	%r93, %r86, %r92;
	mul.wide.s32 	%rd73, %r93, 4;
	add.s64 	%rd74, %rd3, %rd73;
	ld.local.f32 	%f110, [%rd74];
	sub.rn.f32 	%f111, %f110, %f103;
	add.rn.f32 	%f112, %f101, %f111;
	sub.rn.f32 	%f113, %f112, %f101;
	sub.rn.f32 	%f114, %f113, %f111;
	mov.f32 	%f115, 0f40000000;
	mul.rn.f32 	%f116, %f115, %f110;
	sub.rn.f32 	%f117, %f116, %f109;
	add.rn.f32 	%f118, %f107, %f117;
	sub.rn.f32 	%f119, %f118, %f107;
	sub.rn.f32 	%f120, %f119, %f117;
	add.s32 	%r94, %r244, 2;
	mul.hi.s32 	%r95, %r94, -1840700269;
	add.s32 	%r96, %r95, %r94;
	shr.u32 	%r97, %r96, 31;
	shr.s32 	%r98, %r96, 2;
	add.s32 	%r99, %r98, %r97;
	mul.lo.s32 	%r100, %r99, 7;
	sub.s32 	%r101, %r94, %r100;
	mul.wide.s32 	%rd75, %r101, 4;
	add.s64 	%rd76, %rd3, %rd75;
	ld.local.f32 	%f121, [%rd76];
	sub.rn.f32 	%f122, %f121, %f114;
	add.rn.f32 	%f123, %f112, %f122;
	sub.rn.f32 	%f124, %f123, %f112;
	sub.rn.f32 	%f125, %f124, %f122;
	mov.f32 	%f126, 0f40400000;
	mul.rn.f32 	%f127, %f126, %f121;
	sub.rn.f32 	%f128, %f127, %f120;
	add.rn.f32 	%f129, %f118, %f128;
	sub.rn.f32 	%f130, %f129, %f118;
	sub.rn.f32 	%f131, %f130, %f128;
	add.s32 	%r102, %r244, 3;
	mul.hi.s32 	%r103, %r102, -1840700269;
	add.s32 	%r104, %r103, %r102;
	shr.u32 	%r105, %r104, 31;
	shr.s32 	%r106, %r104, 2;
	add.s32 	%r107, %r106, %r105;
	mul.lo.s32 	%r108, %r107, 7;
	sub.s32 	%r109, %r102, %r108;
	mul.wide.s32 	%rd77, %r109, 4;
	add.s64 	%rd78, %rd3, %rd77;
	ld.local.f32 	%f132, [%rd78];
	sub.rn.f32 	%f133, %f132, %f125;
	add.rn.f32 	%f134, %f123, %f133;
	sub.rn.f32 	%f135, %f134, %f123;
	sub.rn.f32 	%f136, %f135, %f133;
	mov.f32 	%f137, 0f40800000;
	mul.rn.f32 	%f138, %f137, %f132;
	sub.rn.f32 	%f139, %f138, %f131;
	add.rn.f32 	%f140, %f129, %f139;
	sub.rn.f32 	%f141, %f140, %f129;
	sub.rn.f32 	%f142, %f141, %f139;
	add.s32 	%r110, %r244, 4;
	mul.hi.s32 	%r111, %r110, -1840700269;
	add.s32 	%r112, %r111, %r110;
	shr.u32 	%r113, %r112, 31;
	shr.s32 	%r114, %r112, 2;
	add.s32 	%r115, %r114, %r113;
	mul.lo.s32 	%r116, %r115, 7;
	sub.s32 	%r117, %r110, %r116;
	mul.wide.s32 	%rd79, %r117, 4;
	add.s64 	%rd80, %rd3, %rd79;
	ld.local.f32 	%f143, [%rd80];
	sub.rn.f32 	%f144, %f143, %f136;
	add.rn.f32 	%f145, %f134, %f144;
	sub.rn.f32 	%f146, %f145, %f134;
	sub.rn.f32 	%f147, %f146, %f144;
	mov.f32 	%f148, 0f40A00000;
	mul.rn.f32 	%f149, %f148, %f143;
	sub.rn.f32 	%f150, %f149, %f142;
	add.rn.f32 	%f151, %f140, %f150;
	sub.rn.f32 	%f152, %f151, %f140;
	sub.rn.f32 	%f153, %f152, %f150;
	add.s32 	%r118, %r244, 5;
	mul.hi.s32 	%r119, %r118, -1840700269;
	add.s32 	%r120, %r119, %r118;
	shr.u32 	%r121, %r120, 31;
	shr.s32 	%r122, %r120, 2;
	add.s32 	%r123, %r122, %r121;
	mul.lo.s32 	%r124, %r123, 7;
	sub.s32 	%r125, %r118, %r124;
	mul.wide.s32 	%rd81, %r125, 4;
	add.s64 	%rd82, %rd3, %rd81;
	ld.local.f32 	%f154, [%rd82];
	sub.rn.f32 	%f155, %f154, %f147;
	add.rn.f32 	%f156, %f145, %f155;
	sub.rn.f32 	%f157, %f156, %f145;
	sub.rn.f32 	%f158, %f157, %f155;
	mov.f32 	%f159, 0f40C00000;
	mul.rn.f32 	%f160, %f159, %f154;
	sub.rn.f32 	%f161, %f160, %f153;
	add.rn.f32 	%f162, %f151, %f161;
	sub.rn.f32 	%f163, %f162, %f151;
	sub.rn.f32 	%f164, %f163, %f161;
	add.s32 	%r126, %r244, 6;
	mul.hi.s32 	%r127, %r126, -1840700269;
	add.s32 	%r128, %r127, %r126;
	shr.u32 	%r129, %r128, 31;
	shr.s32 	%r130, %r128, 2;
	add.s32 	%r131, %r130, %r129;
	mul.lo.s32 	%r132, %r131, 7;
	sub.s32 	%r133, %r126, %r132;
	mul.wide.s32 	%rd83, %r133, 4;
	add.s64 	%rd84, %rd3, %rd83;
	ld.local.f32 	%f165, [%rd84];
	sub.rn.f32 	%f166, %f165, %f158;
	add.rn.f32 	%f167, %f156, %f166;
	sub.rn.f32 	%f168, %f167, %f156;
	sub.rn.f32 	%f169, %f168, %f166;
	mov.f32 	%f170, 0f40E00000;
	mul.rn.f32 	%f171, %f170, %f165;
	sub.rn.f32 	%f172, %f171, %f164;
	add.rn.f32 	%f352, %f162, %f172;
	sub.rn.f32 	%f173, %f352, %f162;
	sub.rn.f32 	%f174, %f173, %f172;
	st.local.f32 	[%rd3+40], %f167;
	st.local.f32 	[%rd3+44], %f169;
	st.local.f32 	[%rd3+48], %f352;
	st.local.f32 	[%rd3+52], %f174;
$L__BB1_33:
	mov.f32 	%f175, 0f3D124925;
	mul.rn.f32 	%f6, %f352, %f175;
	mul.wide.s32 	%rd85, %r243, 4;
	add.s64 	%rd86, %rd4, %rd85;
	ld.local.f32 	%f7, [%rd86];
	st.local.f32 	[%rd86], %f6;
	ld.local.u32 	%r134, [%rd4+28];
	add.s32 	%r135, %r134, 1;
	setp.eq.s32 	%p28, %r135, 7;
	selp.b32 	%r243, 0, %r135, %p28;
	st.local.u32 	[%rd4+28], %r243;
	ld.local.u32 	%r47, [%rd4+32];
	setp.gt.s32 	%p29, %r47, 6;
	@%p29 bra 	$L__BB1_35;
	add.s32 	%r136, %r47, 1;
	st.local.u32 	[%rd4+32], %r136;
$L__BB1_35:
	ld.local.f32 	%f176, [%rd4+40];
	neg.f32 	%f177, %f176;
	fma.rn.f32 	%f178, %f6, 0f40E00000, %f177;
	ld.local.f32 	%f179, [%rd4+48];
	ld.local.f32 	%f180, [%rd4+52];
	sub.rn.f32 	%f181, %f178, %f180;
	add.rn.f32 	%f353, %f179, %f181;
	sub.rn.f32 	%f182, %f353, %f179;
	sub.rn.f32 	%f183, %f182, %f181;
	st.local.f32 	[%rd4+52], %f183;
	st.local.f32 	[%rd4+48], %f353;
	ld.local.f32 	%f184, [%rd4+44];
	sub.rn.f32 	%f185, %f6, %f184;
	add.rn.f32 	%f186, %f176, %f185;
	sub.rn.f32 	%f187, %f186, %f176;
	sub.rn.f32 	%f188, %f187, %f185;
	neg.f32 	%f189, %f7;
	sub.rn.f32 	%f190, %f189, %f188;
	add.rn.f32 	%f191, %f186, %f190;
	sub.rn.f32 	%f192, %f191, %f186;
	sub.rn.f32 	%f193, %f192, %f190;
	st.local.f32 	[%rd4+44], %f193;
	st.local.f32 	[%rd4+40], %f191;
	ld.local.u32 	%r137, [%rd4+36];
	add.s32 	%r138, %r137, 1;
	st.local.u32 	[%rd4+36], %r138;
	and.b32  	%r139, %r138, 1023;
	setp.ne.s32 	%p30, %r139, 0;
	@%p30 bra 	$L__BB1_37;
	mul.hi.s32 	%r140, %r243, -1840700269;
	add.s32 	%r141, %r140, %r243;
	shr.u32 	%r142, %r141, 31;
	shr.s32 	%r143, %r141, 2;
	add.s32 	%r144, %r143, %r142;
	mul.lo.s32 	%r145, %r144, 7;
	sub.s32 	%r146, %r243, %r145;
	mul.wide.s32 	%rd87, %r146, 4;
	add.s64 	%rd88, %rd4, %rd87;
	ld.local.f32 	%f194, [%rd88];
	mov.f32 	%f195, 0f00000000;
	sub.rn.f32 	%f196, %f194, %f195;
	add.rn.f32 	%f197, %f195, %f196;
	sub.rn.f32 	%f198, %f197, %f195;
	sub.rn.f32 	%f199, %f198, %f196;
	mov.f32 	%f200, 0f3F800000;
	mul.rn.f32 	%f201, %f200, %f194;
	sub.rn.f32 	%f202, %f201, %f195;
	add.rn.f32 	%f203, %f195, %f202;
	sub.rn.f32 	%f204, %f203, %f195;
	sub.rn.f32 	%f205, %f204, %f202;
	add.s32 	%r147, %r243, 1;
	mul.hi.s32 	%r148, %r147, -1840700269;
	add.s32 	%r149, %r148, %r147;
	shr.u32 	%r150, %r149, 31;
	shr.s32 	%r151, %r149, 2;
	add.s32 	%r152, %r151, %r150;
	mul.lo.s32 	%r153, %r152, 7;
	sub.s32 	%r154, %r147, %r153;
	mul.wide.s32 	%rd89, %r154, 4;
	add.s64 	%rd90, %rd4, %rd89;
	ld.local.f32 	%f206, [%rd90];
	sub.rn.f32 	%f207, %f206, %f199;
	add.rn.f32 	%f208, %f197, %f207;
	sub.rn.f32 	%f209, %f208, %f197;
	sub.rn.f32 	%f210, %f209, %f207;
	mov.f32 	%f211, 0f40000000;
	mul.rn.f32 	%f212, %f211, %f206;
	sub.rn.f32 	%f213, %f212, %f205;
	add.rn.f32 	%f214, %f203, %f213;
	sub.rn.f32 	%f215, %f214, %f203;
	sub.rn.f32 	%f216, %f215, %f213;
	add.s32 	%r155, %r243, 2;
	mul.hi.s32 	%r156, %r155, -1840700269;
	add.s32 	%r157, %r156, %r155;
	shr.u32 	%r158, %r157, 31;
	shr.s32 	%r159, %r157, 2;
	add.s32 	%r160, %r159, %r158;
	mul.lo.s32 	%r161, %r160, 7;
	sub.s32 	%r162, %r155, %r161;
	mul.wide.s32 	%rd91, %r162, 4;
	add.s64 	%rd92, %rd4, %rd91;
	ld.local.f32 	%f217, [%rd92];
	sub.rn.f32 	%f218, %f217, %f210;
	add.rn.f32 	%f219, %f208, %f218;
	sub.rn.f32 	%f220, %f219, %f208;
	sub.rn.f32 	%f221, %f220, %f218;
	mov.f32 	%f222, 0f40400000;
	mul.rn.f32 	%f223, %f222, %f217;
	sub.rn.f32 	%f224, %f223, %f216;
	add.rn.f32 	%f225, %f214, %f224;
	sub.rn.f32 	%f226, %f225, %f214;
	sub.rn.f32 	%f227, %f226, %f224;
	add.s32 	%r163, %r243, 3;
	mul.hi.s32 	%r164, %r163, -1840700269;
	add.s32 	%r165, %r164, %r163;
	shr.u32 	%r166, %r165, 31;
	shr.s32 	%r167, %r165, 2;
	add.s32 	%r168, %r167, %r166;
	mul.lo.s32 	%r169, %r168, 7;
	sub.s32 	%r170, %r163, %r169;
	mul.wide.s32 	%rd93, %r170, 4;
	add.s64 	%rd94, %rd4, %rd93;
	ld.local.f32 	%f228, [%rd94];
	sub.rn.f32 	%f229, %f228, %f221;
	add.rn.f32 	%f230, %f219, %f229;
	sub.rn.f32 	%f231, %f230, %f219;
	sub.rn.f32 	%f232, %f231, %f229;
	mov.f32 	%f233, 0f40800000;
	mul.rn.f32 	%f234, %f233, %f228;
	sub.rn.f32 	%f235, %f234, %f227;
	add.rn.f32 	%f236, %f225, %f235;
	sub.rn.f32 	%f237, %f236, %f225;
	sub.rn.f32 	%f238, %f237, %f235;
	add.s32 	%r171, %r243, 4;
	mul.hi.s32 	%r172, %r171, -1840700269;
	add.s32 	%r173, %r172, %r171;
	shr.u32 	%r174, %r173, 31;
	shr.s32 	%r175, %r173, 2;
	add.s32 	%r176, %r175, %r174;
	mul.lo.s32 	%r177, %r176, 7;
	sub.s32 	%r178, %r171, %r177;
	mul.wide.s32 	%rd95, %r178, 4;
	add.s64 	%rd96, %rd4, %rd95;
	ld.local.f32 	%f239, [%rd96];
	sub.rn.f32 	%f240, %f239, %f232;
	add.rn.f32 	%f241, %f230, %f240;
	sub.rn.f32 	%f242, %f241, %f230;
	sub.rn.f32 	%f243, %f242, %f240;
	mov.f32 	%f244, 0f40A00000;
	mul.rn.f32 	%f245, %f244, %f239;
	sub.rn.f32 	%f246, %f245, %f238;
	add.rn.f32 	%f247, %f236, %f246;
	sub.rn.f32 	%f248, %f247, %f236;
	sub.rn.f32 	%f249, %f248, %f246;
	add.s32 	%r179, %r243, 5;
	mul.hi.s32 	%r180, %r179, -1840700269;
	add.s32 	%r181, %r180, %r179;
	shr.u32 	%r182, %r181, 31;
	shr.s32 	%r183, %r181, 2;
	add.s32 	%r184, %r183, %r182;
	mul.lo.s32 	%r185, %r184, 7;
	sub.s32 	%r186, %r179, %r185;
	mul.wide.s32 	%rd97, %r186, 4;
	add.s64 	%rd98, %rd4, %rd97;
	ld.local.f32 	%f250, [%rd98];
	sub.rn.f32 	%f251, %f250, %f243;
	add.rn.f32 	%f252, %f241, %f251;
	sub.rn.f32 	%f253, %f252, %f241;
	sub.rn.f32 	%f254, %f253, %f251;
	mov.f32 	%f255, 0f40C00000;
	mul.rn.f32 	%f256, %f255, %f250;
	sub.rn.f32 	%f257, %f256, %f249;
	add.rn.f32 	%f258, %f247, %f257;
	sub.rn.f32 	%f259, %f258, %f247;
	sub.rn.f32 	%f260, %f259, %f257;
	add.s32 	%r187, %r243, 6;
	mul.hi.s32 	%r188, %r187, -1840700269;
	add.s32 	%r189, %r188, %r187;
	shr.u32 	%r190, %r189, 31;
	shr.s32 	%r191, %r189, 2;
	add.s32 	%r192, %r191, %r190;
	mul.lo.s32 	%r193, %r192, 7;
	sub.s32 	%r194, %r187, %r193;
	mul.wide.s32 	%rd99, %r194, 4;
	add.s64 	%rd100, %rd4, %rd99;
	ld.local.f32 	%f261, [%rd100];
	sub.rn.f32 	%f262, %f261, %f254;
	add.rn.f32 	%f263, %f252, %f262;
	sub.rn.f32 	%f264, %f263, %f252;
	sub.rn.f32 	%f265, %f264, %f262;
	mov.f32 	%f266, 0f40E00000;
	mul.rn.f32 	%f267, %f266, %f261;
	sub.rn.f32 	%f268, %f267, %f260;
	add.rn.f32 	%f353, %f258, %f268;
	sub.rn.f32 	%f269, %f353, %f258;
	sub.rn.f32 	%f270, %f269, %f268;
	st.local.f32 	[%rd4+40], %f263;
	st.local.f32 	[%rd4+44], %f265;
	st.local.f32 	[%rd4+48], %f353;
	st.local.f32 	[%rd4+52], %f270;
$L__BB1_37:
	mov.f32 	%f271, 0f3D124925;
	mul.rn.f32 	%f272, %f353, %f271;
	add.f32 	%f273, %f6, %f6;
	sub.f32 	%f11, %f273, %f272;
	st.global.f32 	[%rd121], %f11;
	ld.local.u32 	%r195, [%rd5+20];
	setp.gt.s32 	%p31, %r195, 3;
	@%p31 bra 	$L__BB1_39;
	mul.wide.s32 	%rd111, %r242, 4;
	add.s64 	%rd112, %rd5, %rd111;
	st.local.f32 	[%rd112], %f11;
	ld.local.u32 	%r224, [%rd5+16];
	add.s32 	%r225, %r224, 1;
	setp.eq.s32 	%p34, %r225, 4;
	selp.b32 	%r242, 0, %r225, %p34;
	st.local.u32 	[%rd5+16], %r242;
	ld.local.u32 	%r226, [%rd5+20];
	add.s32 	%r227, %r226, 1;
	st.local.u32 	[%rd5+20], %r227;
	ld.local.f32 	%f337, [%rd5+28];
	ld.local.f32 	%f338, [%rd5+32];
	sub.rn.f32 	%f339, %f11, %f338;
	add.rn.f32 	%f340, %f337, %f339;
	sub.rn.f32 	%f341, %f340, %f337;
	sub.rn.f32 	%f342, %f341, %f339;
	st.local.f32 	[%rd5+32], %f342;
	st.local.f32 	[%rd5+28], %f340;
	cvt.rn.f32.s32 	%f343, %r227;
	mul.rn.f32 	%f344, %f343, %f11;
	ld.local.f32 	%f345, [%rd5+36];
	ld.local.f32 	%f346, [%rd5+40];
	sub.rn.f32 	%f347, %f344, %f346;
	add.rn.f32 	%f354, %f345, %f347;
	sub.rn.f32 	%f348, %f354, %f345;
	sub.rn.f32 	%f349, %f348, %f347;
	st.local.f32 	[%rd5+40], %f349;
	st.local.f32 	[%rd5+36], %f354;
	bra.uni 	$L__BB1_41;
$L__BB1_39:
	mul.wide.s32 	%rd101, %r242, 4;
	add.s64 	%rd102, %rd5, %rd101;
	ld.local.f32 	%f274, [%rd102];
	st.local.f32 	[%rd102], %f11;
	ld.local.u32 	%r196, [%rd5+16];
	add.s32 	%r197, %r196, 1;
	setp.eq.s32 	%p32, %r197, 4;
	selp.b32 	%r242, 0, %r197, %p32;
	st.local.u32 	[%rd5+16], %r242;
	ld.local.f32 	%f275, [%rd5+28];
	neg.f32 	%f276, %f275;
	fma.rn.f32 	%f277, %f11, 0f40800000, %f276;
	ld.local.f32 	%f278, [%rd5+36];
	ld.local.f32 	%f279, [%rd5+40];
	sub.rn.f32 	%f280, %f277, %f279;
	add.rn.f32 	%f354, %f278, %f280;
	sub.rn.f32 	%f281, %f354, %f278;
	sub.rn.f32 	%f282, %f281, %f280;
	st.local.f32 	[%rd5+40], %f282;
	st.local.f32 	[%rd5+36], %f354;
	ld.local.f32 	%f283, [%rd5+32];
	sub.rn.f32 	%f284, %f11, %f283;
	add.rn.f32 	%f285, %f275, %f284;
	sub.rn.f32 	%f286, %f285, %f275;
	sub.rn.f32 	%f287, %f286, %f284;
	neg.f32 	%f288, %f274;
	sub.rn.f32 	%f289, %f288, %f287;
	add.rn.f32 	%f290, %f285, %f289;
	sub.rn.f32 	%f291, %f290, %f285;
	sub.rn.f32 	%f292, %f291, %f289;
	st.local.f32 	[%rd5+32], %f292;
	st.local.f32 	[%rd5+28], %f290;
	ld.local.u32 	%r198, [%rd5+24];
	add.s32 	%r199, %r198, 1;
	st.local.u32 	[%rd5+24], %r199;
	and.b32  	%r200, %r199, 1023;
	setp.ne.s32 	%p33, %r200, 0;
	@%p33 bra 	$L__BB1_41;
	shr.s32 	%r201, %r242, 31;
	shr.u32 	%r202, %r201, 30;
	add.s32 	%r203, %r242, %r202;
	and.b32  	%r204, %r203, -4;
	sub.s32 	%r205, %r242, %r204;
	mul.wide.s32 	%rd103, %r205, 4;
	add.s64 	%rd104, %rd5, %rd103;
	ld.local.f32 	%f293, [%rd104];
	mov.f32 	%f294, 0f00000000;
	sub.rn.f32 	%f295, %f293, %f294;
	add.rn.f32 	%f296, %f294, %f295;
	sub.rn.f32 	%f297, %f296, %f294;
	sub.rn.f32 	%f298, %f297, %f295;
	mov.f32 	%f299, 0f3F800000;
	mul.rn.f32 	%f300, %f299, %f293;
	sub.rn.f32 	%f301, %f300, %f294;
	add.rn.f32 	%f302, %f294, %f301;
	sub.rn.f32 	%f303, %f302, %f294;
	sub.rn.f32 	%f304, %f303, %f301;
	add.s32 	%r206, %r242, 1;
	shr.s32 	%r207, %r206, 31;
	shr.u32 	%r208, %r207, 30;
	add.s32 	%r209, %r206, %r208;
	and.b32  	%r210, %r209, -4;
	sub.s32 	%r211, %r206, %r210;
	mul.wide.s32 	%rd105, %r211, 4;
	add.s64 	%rd106, %rd5, %rd105;
	ld.local.f32 	%f305, [%rd106];
	sub.rn.f32 	%f306, %f305, %f298;
	add.rn.f32 	%f307, %f296, %f306;
	sub.rn.f32 	%f308, %f307, %f296;
	sub.rn.f32 	%f309, %f308, %f306;
	mov.f32 	%f310, 0f40000000;
	mul.rn.f32 	%f311, %f310, %f305;
	sub.rn.f32 	%f312, %f311, %f304;
	add.rn.f32 	%f313, %f302, %f312;
	sub.rn.f32 	%f314, %f313, %f302;
	sub.rn.f32 	%f315, %f314, %f312;
	add.s32 	%r212, %r242, 2;
	shr.s32 	%r213, %r212, 31;
	shr.u32 	%r214, %r213, 30;
	add.s32 	%r215, %r212, %r214;
	and.b32  	%r216, %r215, -4;
	sub.s32 	%r217, %r212, %r216;
	mul.wide.s32 	%rd107, %r217, 4;
	add.s64 	%rd108, %rd5, %rd107;
	ld.local.f32 	%f316, [%rd108];
	sub.rn.f32 	%f317, %f316, %f309;
	add.rn.f32 	%f318, %f307, %f317;
	sub.rn.f32 	%f319, %f318, %f307;
	sub.rn.f32 	%f320, %f319, %f317;
	mov.f32 	%f321, 0f40400000;
	mul.rn.f32 	%f322, %f321, %f316;
	sub.rn.f32 	%f323, %f322, %f315;
	add.rn.f32 	%f324, %f313, %f323;
	sub.rn.f32 	%f325, %f324, %f313;
	sub.rn.f32 	%f326, %f325, %f323;
	add.s32 	%r218, %r242, 3;
	shr.s32 	%r219, %r218, 31;
	shr.u32 	%r220, %r219, 30;
	add.s32 	%r221, %r218, %r220;
	and.b32  	%r222, %r221, -4;
	sub.s32 	%r223, %r218, %r222;
	mul.wide.s32 	%rd109, %r223, 4;
	add.s64 	%rd110, %rd5, %rd109;
	ld.local.f32 	%f327, [%rd110];
	sub.rn.f32 	%f328, %f327, %f320;
	add.rn.f32 	%f329, %f318, %f328;
	sub.rn.f32 	%f330, %f329, %f318;
	sub.rn.f32 	%f331, %f330, %f328;
	mov.f32 	%f332, 0f40800000;
	mul.rn.f32 	%f333, %f332, %f327;
	sub.rn.f32 	%f334, %f333, %f326;
	add.rn.f32 	%f354, %f324, %f334;
	sub.rn.f32 	%f335, %f354, %f324;
	sub.rn.f32 	%f336, %f335, %f334;
	st.local.f32 	[%rd5+28], %f329;
	st.local.f32 	[%rd5+32], %f331;
	st.local.f32 	[%rd5+36], %f354;
	st.local.f32 	[%rd5+40], %f336;
$L__BB1_41:
	add.s32 	%r228, %r240, 7;
	setp.lt.u32 	%p35, %r228, %r4;
	@%p35 bra 	$L__BB1_43;
	mov.f32 	%f350, 0f3DCCCCCD;
	mul.rn.f32 	%f351, %f354, %f350;
	st.global.f32 	[%rd122], %f351;
	bra.uni 	$L__BB1_44;
$L__BB1_43:
	mov.b32 	%r229, 2143289344;
	st.global.u32 	[%rd122], %r229;
$L__BB1_44:
	add.s32 	%r241, %r241, 1;
	add.s32 	%r240, %r240, 1;
	add.s64 	%rd122, %rd122, 4;
	add.s64 	%rd121, %rd121, 4;
	add.s64 	%rd120, %rd120, 4;
	setp.ne.s32 	%p36, %r241, -7;
	@%p36 bra 	$L__BB1_29;
$L__BB1_45:
	ret;

}
	// .globl	pma_batch_tiled_f32_tile256
.visible .entry pma_batch_tiled_f32_tile256(
	.param .u64 .ptr .align 1 pma_batch_tiled_f32_tile256_param_0,
	.param .u32 pma_batch_tiled_f32_tile256_param_1,
	.param .u32 pma_batch_tiled_f32_tile256_param_2,
	.param .u32 pma_batch_tiled_f32_tile256_param_3,
	.param .u64 .ptr .align 1 pma_batch_tiled_f32_tile256_param_4,
	.param .u64 .ptr .align 1 pma_batch_tiled_f32_tile256_param_5
)
{
	.local .align 4 .b8 	__local_depot2[156];
	.reg .b64 	%SP;
	.reg .b64 	%SPL;
	.reg .pred 	%p<37>;
	.reg .b32 	%r<246>;
	.reg .b32 	%f<355>;
	.reg .b64 	%rd<123>;

	mov.u64 	%SPL, __local_depot2;
	ld.param.u32 	%r53, [pma_batch_tiled_f32_tile256_param_1];
	ld.param.u32 	%r55, [pma_batch_tiled_f32_tile256_param_2];
	ld.param.u32 	%r54, [pma_batch_tiled_f32_tile256_param_3];
	ld.param.u64 	%rd33, [pma_batch_tiled_f32_tile256_param_4];
	ld.param.u64 	%rd34, [pma_batch_tiled_f32_tile256_param_5];
	cvta.to.global.u64 	%rd1, %rd34;
	cvta.to.global.u64 	%rd2, %rd33;
	add.u64 	%rd3, %SPL, 0;
	add.u64 	%rd4, %SPL, 56;
	add.u64 	%rd5, %SPL, 112;
	mov.u32 	%r1, %ctaid.x;
	setp.ge.s32 	%p1, %r1, %r55;
	mov.u32 	%r56, %tid.x;
	setp.ne.s32 	%p2, %r56, 0;
	or.pred  	%p3, %p2, %p1;
	@%p3 bra 	$L__BB2_45;
	setp.lt.s32 	%p4, %r53, 1;
	setp.ge.s32 	%p5, %r54, %r53;
	or.pred  	%p6, %p4, %p5;
	@%p6 bra 	$L__BB2_45;
	max.s32 	%r240, %r54, 0;
	add.s32 	%r3, %r240, 6;
	add.s32 	%r4, %r240, 9;
	mul.lo.s32 	%r5, %r53, %r1;
	cvt.u64.u32 	%rd6, %r5;
	min.u32 	%r6, %r53, %r3;
	and.b32  	%r7, %r6, 15;
	setp.lt.u32 	%p7, %r6, 16;
	mov.b32 	%r232, 0;
	@%p7 bra 	$L__BB2_5;
	and.b32  	%r232, %r6, 2147483632;
	neg.s32 	%r230, %r232;
	mul.wide.u32 	%rd38, %r5, 4;
	add.s64 	%rd39, %rd38, %rd2;
	add.s64 	%rd116, %rd39, 32;
$L__BB2_4:
	.pragma "nounroll";
	mov.b32 	%r58, 2143289344;
	st.global.u32 	[%rd116+-32], %r58;
	st.global.u32 	[%rd116+-28], %r58;
	st.global.u32 	[%rd116+-24], %r58;
	st.global.u32 	[%rd116+-20], %r58;
	st.global.u32 	[%rd116+-16], %r58;
	st.global.u32 	[%rd116+-12], %r58;
	st.global.u32 	[%rd116+-8], %r58;
	st.global.u32 	[%rd116+-4], %r58;
	st.global.u32 	[%rd116], %r58;
	st.global.u32 	[%rd116+4], %r58;
	st.global.u32 	[%rd116+8], %r58;
	st.global.u32 	[%rd116+12], %r58;
	st.global.u32 	[%rd116+16], %r58;
	st.global.u32 	[%rd116+20], %r58;
	st.global.u32 	[%rd116+24], %r58;
	st.global.u32 	[%rd116+28], %r58;
	add.s32 	%r230, %r230, 16;
	add.s64 	%rd116, %rd116, 64;
	setp.ne.s32 	%p8, %r230, 0;
	@%p8 bra 	$L__BB2_4;
$L__BB2_5:
	shl.b64 	%rd40, %rd6, 2;
	add.s64 	%rd10, %rd2, %rd40;
	setp.eq.s32 	%p9, %r7, 0;
	@%p9 bra 	$L__BB2_14;
	and.b32  	%r13, %r6, 7;
	setp.lt.u32 	%p10, %r7, 8;
	@%p10 bra 	$L__BB2_8;
	mul.wide.u32 	%rd41, %r232, 4;
	add.s64 	%rd42, %rd10, %rd41;
	mov.b32 	%r59, 2143289344;
	st.global.u32 	[%rd42], %r59;
	st.global.u32 	[%rd42+4], %r59;
	st.global.u32 	[%rd42+8], %r59;
	st.global.u32 	[%rd42+12], %r59;
	st.global.u32 	[%rd42+16], %r59;
	st.global.u32 	[%rd42+20], %r59;
	st.global.u32 	[%rd42+24], %r59;
	st.global.u32 	[%rd42+28], %r59;
	add.s32 	%r232, %r232, 8;
$L__BB2_8:
	setp.eq.s32 	%p11, %r13, 0;
	@%p11 bra 	$L__BB2_14;
	and.b32  	%r16, %r6, 3;
	setp.lt.u32 	%p12, %r13, 4;
	@%p12 bra 	$L__BB2_11;
	mul.wide.u32 	%rd43, %r232, 4;
	add.s64 	%rd44, %rd10, %rd43;
	mov.b32 	%r60, 2143289344;
	st.global.u32 	[%rd44], %r60;
	st.global.u32 	[%rd44+4], %r60;
	st.global.u32 	[%rd44+8], %r60;
	st.global.u32 	[%rd44+12], %r60;
	add.s32 	%r232, %r232, 4;
$L__BB2_11:
	setp.eq.s32 	%p13, %r16, 0;
	@%p13 bra 	$L__BB2_14;
	mul.wide.u32 	%rd45, %r232, 4;
	mul.wide.u32 	%rd46, %r5, 4;
	add.s64 	%rd47, %rd45, %rd46;
	add.s64 	%rd117, %rd2, %rd47;
	neg.s32 	%r234, %r16;
$L__BB2_13:
	.pragma "nounroll";
	mov.b32 	%r61, 2143289344;
	st.global.u32 	[%rd117], %r61;
	add.s64 	%rd117, %rd117, 4;
	add.s32 	%r234, %r234, 1;
	setp.ne.s32 	%p14, %r234, 0;
	@%p14 bra 	$L__BB2_13;
$L__BB2_14:
	min.u32 	%r22, %r53, %r4;
	and.b32  	%r23, %r22, 15;
	setp.lt.u32 	%p15, %r22, 16;
	mov.b32 	%r237, 0;
	@%p15 bra 	$L__BB2_17;
	and.b32  	%r237, %r22, 2147483632;
	neg.s32 	%r235, %r237;
	mul.wide.u32 	%rd48, %r5, 4;
	add.s64 	%rd49, %rd48, %rd1;
	add.s64 	%rd118, %rd49, 32;
$L__BB2_16:
	.pragma "nounroll";
	mov.b32 	%r63, 2143289344;
	st.global.u32 	[%rd118+-32], %r63;
	st.global.u32 	[%rd118+-28], %r63;
	st.global.u32 	[%rd118+-24], %r63;
	st.global.u32 	[%rd118+-20], %r63;
	st.global.u32 	[%rd118+-16], %r63;
	st.global.u32 	[%rd118+-12], %r63;
	st.global.u32 	[%rd118+-8], %r63;
	st.global.u32 	[%rd118+-4], %r63;
	st.global.u32 	[%rd118], %r63;
	st.global.u32 	[%rd118+4], %r63;
	st.global.u32 	[%rd118+8], %r63;
	st.global.u32 	[%rd118+12], %r63;
	st.global.u32 	[%rd118+16], %r63;
	st.global.u32 	[%rd118+20], %r63;
	st.global.u32 	[%rd118+24], %r63;
	st.global.u32 	[%rd118+28], %r63;
	add.s32 	%r235, %r235, 16;
	add.s64 	%rd118, %rd118, 64;
	setp.ne.s32 	%p16, %r235, 0;
	@%p16 bra 	$L__BB2_16;
$L__BB2_17:
	setp.eq.s32 	%p17, %r23, 0;
	@%p17 bra 	$L__BB2_26;
	add.s64 	%rd17, %rd1, %rd40;
	and.b32  	%r29, %r22, 7;
	setp.lt.u32 	%p18, %r23, 8;
	@%p18 bra 	$L__BB2_20;
	mul.wide.u32 	%rd51, %r237, 4;
	add.s64 	%rd52, %rd17, %rd51;
	mov.b32 	%r64, 2143289344;
	st.global.u32 	[%rd52], %r64;
	st.global.u32 	[%rd52+4], %r64;
	st.global.u32 	[%rd52+8], %r64;
	st.global.u32 	[%rd52+12], %r64;
	st.global.u32 	[%rd52+16], %r64;
	st.global.u32 	[%rd52+20], %r64;
	st.global.u32 	[%rd52+24], %r64;
	st.global.u32 	[%rd52+28], %r64;
	add.s32 	%r237, %r237, 8;
$L__BB2_20:
	setp.eq.s32 	%p19, %r29, 0;
	@%p19 bra 	$L__BB2_26;
	and.b32  	%r32, %r22, 3;
	setp.lt.u32 	%p20, %r29, 4;
	@%p20 bra 	$L__BB2_23;
	mul.wide.u32 	%rd53, %r237, 4;
	add.s64 	%rd54, %rd17, %rd53;
	mov.b32 	%r65, 2143289344;
	st.global.u32 	[%rd54], %r65;
	st.global.u32 	[%rd54+4], %r65;
	st.global.u32 	[%rd54+8], %r65;
	st.global.u32 	[%rd54+12], %r65;
	add.s32 	%r237, %r237, 4;
$L__BB2_23:
	setp.eq.s32 	%p21, %r32, 0;
	@%p21 bra 	$L__BB2_26;
	mul.wide.u32 	%rd55, %r237, 4;
	mul.wide.u32 	%rd56, %r5, 4;
	add.s64 	%rd57, %rd55, %rd56;
	add.s64 	%rd119, %rd1, %rd57;
	neg.s32 	%r239, %r32;
$L__BB2_25:
	.pragma "nounroll";
	mov.b32 	%r66, 2143289344;
	st.global.u32 	[%rd119], %r66;
	add.s64 	%rd119, %rd119, 4;
	add.s32 	%r239, %r239, 1;
	setp.ne.s32 	%p22, %r239, 0;
	@%p22 bra 	$L__BB2_25;
$L__BB2_26:
	setp.ge.u32 	%p23, %r3, %r53;
	@%p23 bra 	$L__BB2_45;
	ld.param.u64 	%rd114, [pma_batch_tiled_f32_tile256_param_4];
	ld.param.u64 	%rd113, [pma_batch_tiled_f32_tile256_param_0];
	cvta.to.global.u64 	%rd21, %rd113;
	mul.wide.u32 	%rd58, %r240, 4;
	add.s64 	%rd59, %rd21, %rd58;
	ld.global.nc.f32 	%f16, [%rd59];
	ld.global.nc.f32 	%f17, [%rd59+4];
	ld.global.nc.f32 	%f18, [%rd59+8];
	ld.global.nc.f32 	%f19, [%rd59+12];
	ld.global.nc.f32 	%f20, [%rd59+16];
	ld.global.nc.f32 	%f21, [%rd59+20];
	ld.global.nc.f32 	%f22, [%rd59+24];
	st.local.f32 	[%rd3], %f16;
	st.local.f32 	[%rd3+4], %f17;
	st.local.f32 	[%rd3+8], %f18;
	st.local.f32 	[%rd3+12], %f19;
	st.local.f32 	[%rd3+16], %f20;
	st.local.f32 	[%rd3+20], %f21;
	st.local.f32 	[%rd3+24], %f22;
	mov.b32 	%r67, 0;
	st.local.u32 	[%rd3+28], %r67;
	mov.b32 	%r68, 7;
	st.local.u32 	[%rd3+32], %r68;
	st.local.u32 	[%rd3+36], %r67;
	mov.f32 	%f23, 0f00000000;
	add.rn.f32 	%f24, %f23, %f16;
	mov.f32 	%f25, 0f3F800000;
	mul.rn.f32 	%f26, %f25, %f16;
	add.rn.f32 	%f27, %f23, %f26;
	add.rn.f32 	%f28, %f24, %f17;
	mov.f32 	%f29, 0f40000000;
	mul.rn.f32 	%f30, %f29, %f17;
	add.rn.f32 	%f31, %f27, %f30;
	add.rn.f32 	%f32, %f28, %f18;
	mov.f32 	%f33, 0f40400000;
	mul.rn.f32 	%f34, %f33, %f18;
	add.rn.f32 	%f35, %f31, %f34;
	add.rn.f32 	%f36, %f32, %f19;
	mov.f32 	%f37, 0f40800000;
	mul.rn.f32 	%f38, %f37, %f19;
	add.rn.f32 	%f39, %f35, %f38;
	add.rn.f32 	%f40, %f36, %f20;
	mov.f32 	%f41, 0f40A00000;
	mul.rn.f32 	%f42, %f41, %f20;
	add.rn.f32 	%f43, %f39, %f42;
	add.rn.f32 	%f44, %f40, %f21;
	mov.f32 	%f45, 0f40C00000;
	mul.rn.f32 	%f46, %f45, %f21;
	add.rn.f32 	%f47, %f43, %f46;
	add.rn.f32 	%f48, %f44, %f22;
	mov.f32 	%f49, 0f40E00000;
	mul.rn.f32 	%f50, %f49, %f22;
	add.rn.f32 	%f51, %f47, %f50;
	st.local.f32 	[%rd3+40], %f48;
	st.local.u32 	[%rd3+44], %r67;
	st.local.f32 	[%rd3+48], %f51;
	st.local.u32 	[%rd3+52], %r67;
	st.local.u32 	[%rd4+4], %r67;
	st.local.u32 	[%rd4+8], %r67;
	st.local.u32 	[%rd4+12], %r67;
	st.local.u32 	[%rd4+16], %r67;
	st.local.u32 	[%rd4+20], %r67;
	st.local.u32 	[%rd4+24], %r67;
	st.local.u32 	[%rd5], %r67;
	st.local.u32 	[%rd5+4], %r67;
	st.local.u32 	[%rd5+8], %r67;
	st.local.u32 	[%rd5+12], %r67;
	st.local.u32 	[%rd5+16], %r67;
	st.local.u32 	[%rd5+24], %r67;
	mov.f32 	%f52, 0f3D124925;
	mul.rn.f32 	%f53, %f51, %f52;
	st.local.f32 	[%rd4], %f53;
	mov.b32 	%r69, 1;
	st.local.u32 	[%rd4+28], %r69;
	st.local.u32 	[%rd4+32], %r69;
	mul.f32 	%f54, %f53, 0f40E00000;
	sub.rn.f32 	%f55, %f54, %f23;
	add.rn.f32 	%f56, %f23, %f55;
	sub.rn.f32 	%f57, %f56, %f23;
	sub.rn.f32 	%f58, %f57, %f55;
	st.local.f32 	[%rd4+52], %f58;
	st.local.f32 	[%rd4+48], %f56;
	sub.rn.f32 	%f59, %f53, %f23;
	add.rn.f32 	%f60, %f23, %f59;
	sub.rn.f32 	%f61, %f60, %f23;
	sub.rn.f32 	%f62, %f61, %f59;
	mov.f32 	%f63, 0f80000000;
	sub.rn.f32 	%f64, %f63, %f62;
	add.rn.f32 	%f65, %f60, %f64;
	sub.rn.f32 	%f66, %f65, %f60;
	sub.rn.f32 	%f67, %f66, %f64;
	st.local.f32 	[%rd4+44], %f67;
	st.local.f32 	[%rd4+40], %f65;
	st.local.u32 	[%rd4+36], %r69;
	mul.rn.f32 	%f68, %f56, %f52;
	add.f32 	%f69, %f53, %f53;
	sub.f32 	%f70, %f69, %f68;
	cvta.to.global.u64 	%rd22, %rd114;
	mul.wide.u32 	%rd60, %r5, 4;
	add.s64 	%rd61, %rd22, %rd60;
	add.s64 	%rd62, %rd61, %rd58;
	st.global.f32 	[%rd62+24], %f70;
	st.local.f32 	[%rd5], %f70;
	st.local.u32 	[%rd5+16], %r69;
	st.local.u32 	[%rd5+20], %r69;
	sub.rn.f32 	%f71, %f70, %f23;
	add.rn.f32 	%f72, %f23, %f71;
	sub.rn.f32 	%f73, %f72, %f23;
	sub.rn.f32 	%f74, %f73, %f71;
	st.local.f32 	[%rd5+32], %f74;
	st.local.f32 	[%rd5+28], %f72;
	mul.rn.f32 	%f75, %f25, %f70;
	sub.rn.f32 	%f76, %f75, %f23;
	add.rn.f32 	%f77, %f23, %f76;
	sub.rn.f32 	%f78, %f77, %f23;
	sub.rn.f32 	%f79, %f78, %f76;
	st.local.f32 	[%rd5+40], %f79;
	st.local.f32 	[%rd5+36], %f77;
	add.s32 	%r70, %r240, 7;
	setp.ge.u32 	%p24, %r70, %r53;
	@%p24 bra 	$L__BB2_45;
	ld.param.u64 	%rd115, [pma_batch_tiled_f32_tile256_param_5];
	sub.s32 	%r241, %r240, %r53;
	add.s64 	%rd65, %rd58, %rd60;
	add.s64 	%rd66, %rd65, 28;
	cvta.to.global.u64 	%rd67, %rd115;
	add.s64 	%rd122, %rd67, %rd66;
	add.s64 	%rd121, %rd22, %rd66;
	add.s64 	%rd68, %rd58, %rd21;
	add.s64 	%rd120, %rd68, 28;
	mov.b32 	%r244, 0;
	mov.b32 	%r242, 1;
	mov.u32 	%r243, %r242;
$L__BB2_29:
	ld.global.nc.f32 	%f1, [%rd120];
	mul.wide.s32 	%rd69, %r244, 4;
	add.s64 	%rd70, %rd3, %rd69;
	ld.local.f32 	%f2, [%rd70];
	st.local.f32 	[%rd70], %f1;
	ld.local.u32 	%r73, [%rd3+28];
	add.s32 	%r74, %r73, 1;
	setp.eq.s32 	%p25, %r74, 7;
	selp.b32 	%r244, 0, %r74, %p25;
	st.local.u32 	[%rd3+28], %r244;
	ld.local.u32 	%r45, [%rd3+32];
	setp.gt.s32 	%p26, %r45, 6;
	@%p26 bra 	$L__BB2_31;
	add.s32 	%r75, %r45, 1;
	st.local.u32 	[%rd3+32], %r75;
$L__BB2_31:
	ld.local.f32 	%f80, [%rd3+40];
	neg.f32 	%f81, %f80;
	fma.rn.f32 	%f82, %f1, 0f40E00000, %f81;
	ld.local.f32 	%f83, [%rd3+48];
	ld.local.f32 	%f84, [%rd3+52];
	sub.rn.f32 	%f85, %f82, %f84;
	add.rn.f32 	%f352, %f83, %f85;
	sub.rn.f32 	%f86, %f352, %f83;
	sub.rn.f32 	%f87, %f86, %f85;
	st.local.f32 	[%rd3+52], %f87;
	st.local.f32 	[%rd3+48], %f352;
	ld.local.f32 	%f88, [%rd3+44];
	sub.rn.f32 	%f89, %f1, %f88;
	add.rn.f32 	%f90, %f80, %f89;
	sub.rn.f32 	%f91, %f90, %f80;
	sub.rn.f32 	%f92, %f91, %f89;
	neg.f32 	%f93, %f2;
	sub.rn.f32 	%f94, %f93, %f92;
	add.rn.f32 	%f95, %f90, %f94;
	sub.rn.f32 	%f96, %f95, %f90;
	sub.rn.f32 	%f97, %f96, %f94;
	st.local.f32 	[%rd3+44], %f97;
	st.local.f32 	[%rd3+40], %f95;
	ld.local.u32 	%r76, [%rd3+36];
	add.s32 	%r77, %r76, 1;
	st.local.u32 	[%rd3+36], %r77;
	and.b32  	%r78, %r77, 1023;
	setp.ne.s32 	%p27, %r78, 0;
	@%p27 bra 	$L__BB2_33;
	mul.hi.s32 	%r79, %r244, -1840700269;
	add.s32 	%r80, %r79, %r244;
	shr.u32 	%r81, %r80, 31;
	shr.s32 	%r82, %r80, 2;
	add.s32 	%r83, %r82, %r81;
	mul.lo.s32 	%r84, %r83, 7;
	sub.s32 	%r85, %r244, %r84;
	mul.wide.s32 	%rd71, %r85, 4;
	add.s64 	%rd72, %rd3, %rd71;
	ld.local.f32 	%f98, [%rd72];
	mov.f32 	%f99, 0f00000000;
	sub.rn.f32 	%f100, %f98, %f99;
	add.rn.f32 	%f101, %f99, %f100;
	sub.rn.f32 	%f102, %f101, %f99;
	sub.rn.f32 	%f103, %f102, %f100;
	mov.f32 	%f104, 0f3F800000;
	mul.rn.f32 	%f105, %f104, %f98;
	sub.rn.f32 	%f106, %f105, %f99;
	add.rn.f32 	%f107, %f99, %f106;
	sub.rn.f32 	%f108, %f107, %f99;
	sub.rn.f32 	%f109, %f108, %f106;
	add.s32 	%r86, %r244, 1;
	mul.hi.s32 	%r87, %r86, -1840700269;
	add.s32 	%r88, %r87, %r86;
	shr.u32 	%r89, %r88, 31;
	shr.s32 	%r90, %r88, 2;
	add.s32 	%r91, %r90, %r89;
	mul.lo.s32 	%r92, %r91, 7;
	sub.s32 	%r93, %r86, %r92;
	mul.wide.s32 	%rd73, %r93, 4;
	add.s64 	%rd74, %rd3, %rd73;
	ld.local.f32 	%f110, [%rd74];
	sub.rn.f32 	%f111, %f110, %f103;
	add.rn.f32 	%f112, %f101, %f111;
	sub.rn.f32 	%f113, %f112, %f101;
	sub.rn.f32 	%f114, %f113, %f111;
	mov.f32 	%f115, 0f40000000;
	mul.rn.f32 	%f116, %f115, %f110;
	sub.rn.f32 	%f117, %f116, %f109;
	add.rn.f32 	%f118, %f107, %f117;
	sub.rn.f32 	%f119, %f118, %f107;
	sub.rn.f32 	%f120, %f119, %f117;
	add.s32 	%r94, %r244, 2;
	mul.hi.s32 	%r95, %r94, -1840700269;
	add.s32 	%r96, %r95, %r94;
	shr.u32 	%r97, %r96, 31;
	shr.s32 	%r98, %r96, 2;
	add.s32 	%r99, %r98, %r97;
	mul.lo.s32 	%r100, %r99, 7;
	sub.s32 	%r101, %r94, %r100;
	mul.wide.s32 	%rd75, %r101, 4;
	add.s64 	%rd76, %rd3, %rd75;
	ld.local.f32 	%f121, [%rd76];
	sub.rn.f32 	%f122, %f121, %f114;
	add.rn.f32 	%f123, %f112, %f122;
	sub.rn.f32 	%f124, %f123, %f112;
	sub.rn.f32 	%f125, %f124, %f122;
	mov.f32 	%f126, 0f40400000;
	mul.rn.f32 	%f127, %f126, %f121;
	sub.rn.f32 	%f128, %f127, %f120;
	add.rn.f32 	%f129, %f118, %f128;
	sub.rn.f32 	%f130, %f129, %f118;
	sub.rn.f32 	%f131, %f130, %f128;
	add.s32 	%r102, %r244, 3;
	mul.hi.s32 	%r103, %r102, -1840700269;
	add.s32 	%r104, %r103, %r102;
	shr.u32 	%r105, %r104, 31;
	shr.s32 	%r106, %r104, 2;
	add.s32 	%r107, %r106, %r105;
	mul.lo.s32 	%r108, %r107, 7;
	sub.s32 	%r109, %r102, %r108;
	mul.wide.s32 	%rd77, %r109, 4;
	add.s64 	%rd78, %rd3, %rd77;
	ld.local.f32 	%f132, [%rd78];
	sub.rn.f32 	%f133, %f132, %f125;
	add.rn.f32 	%f134, %f123, %f133;
	sub.rn.f32 	%f135, %f134, %f123;
	sub.rn.f32 	%f136, %f135, %f133;
	mov.f32 	%f137, 0f40800000;
	mul.rn.f32 	%f138, %f137, %f132;
	sub.rn.f32 	%f139, %f138, %f131;
	add.rn.f32 	%f140, %f129, %f139;
	sub.rn.f32 	%f141, %f140, %f129;
	sub.rn.f32 	%f142, %f141, %f139;
	add.s32 	%r110, %r244, 4;
	mul.hi.s32 	%r111, %r110, -1840700269;
	add.s32 	%r112, %r111, %r110;
	shr.u32 	%r113, %r112, 31;
	shr.s32 	%r114, %r112, 2;
	add.s32 	%r115, %r114, %r113;
	mul.lo.s32 	%r116, %r115, 7;
	sub.s32 	%r117, %r110, %r116;
	mul.wide.s32 	%rd79, %r117, 4;
	add.s64 	%rd80, %rd3, %rd79;
	ld.local.f32 	%f143, [%rd80];
	sub.rn.f32 	%f144, %f143, %f136;
	add.rn.f32 	%f145, %f134, %f144;
	sub.rn.f32 	%f146, %f145, %f134;
	sub.rn.f32 	%f147, %f146, %f144;
	mov.f32 	%f148, 0f40A00000;
	mul.rn.f32 	%f149, %f148, %f143;
	sub.rn.f32 	%f150, %f149, %f142;
	add.rn.f32 	%f151, %f140, %f150;
	sub.rn.f32 	%f152, %f151, %f140;
	sub.rn.f32 	%f153, %f152, %f150;
	add.s32 	%r118, %r244, 5;
	mul.hi.s32 	%r119, %r118, -1840700269;
	add.s32 	%r120, %r119, %r118;
	shr.u32 	%r121, %r120, 31;
	shr.s32 	%r122, %r120, 2;
	add.s32 	%r123, %r122, %r121;
	mul.lo.s32 	%r124, %r123, 7;
	sub.s32 	%r125, %r118, %r124;
	mul.wide.s32 	%rd81, %r125, 4;
	add.s64 	%rd82, %rd3, %rd81;
	ld.local.f32 	%f154, [%rd82];
	sub.rn.f32 	%f155, %f154, %f147;
	add.rn.f32 	%f156, %f145, %f155;
	sub.rn.f32 	%f157, %f156, %f145;
	sub.rn.f32 	%f158, %f157, %f155;
	mov.f32 	%f159, 0f40C00000;
	mul.rn.f32 	%f160, %f159, %f154;
	sub.rn.f32 	%f161, %f160, %f153;
	add.rn.f32 	%f162, %f151, %f161;
	sub.rn.f32 	%f163, %f162, %f151;
	sub.rn.f32 	%f164, %f163, %f161;
	add.s32 	%r126, %r244, 6;
	mul.hi.s32 	%r127, %r126, -1840700269;
	add.s32 	%r128, %r127, %r126;
	shr.u32 	%r129, %r128, 31;
	shr.s32 	%r130, %r128, 2;
	add.s32 	%r131, %r130, %r129;
	mul.lo.s32 	%r132, %r131, 7;
	sub.s32 	%r133, %r126, %r132;
	mul.wide.s32 	%rd83, %r133, 4;
	add.s64 	%rd84, %rd3, %rd83;
	ld.local.f32 	%f165, [%rd84];
	sub.rn.f32 	%f166, %f165, %f158;
	add.rn.f32 	%f167, %f156, %f166;
	sub.rn.f32 	%f168, %f167, %f156;
	sub.rn.f32 	%f169, %f168, %f166;
	mov.f32 	%f170, 0f40E00000;
	mul.rn.f32 	%f171, %f170, %f165;
	sub.rn.f32 	%f172, %f171, %f164;
	add.rn.f32 	%f352, %f162, %f172;
	sub.rn.f32 	%f173, %f352, %f162;
	sub.rn.f32 	%f174, %f173, %f172;
	st.local.f32 	[%rd3+40], %f167;
	st.local.f32 	[%rd3+44], %f169;
	st.local.f32 	[%rd3+48], %f352;
	st.local.f32 	[%rd3+52], %f174;
$L__BB2_33:
	mov.f32 	%f175, 0f3D124925;
	mul.rn.f32 	%f6, %f352, %f175;
	mul.wide.s32 	%rd85, %r243, 4;
	add.s64 	%rd86, %rd4, %rd85;
	ld.local.f32 	%f7, [%rd86];
	st.local.f32 	[%rd86], %f6;
	ld.local.u32 	%r134, [%rd4+28];
	add.s32 	%r135, %r134, 1;
	setp.eq.s32 	%p28, %r135, 7;
	selp.b32 	%r243, 0, %r135, %p28;
	st.local.u32 	[%rd4+28], %r243;
	ld.local.u32 	%r47, [%rd4+32];
	setp.gt.s32 	%p29, %r47, 6;
	@%p29 bra 	$L__BB2_35;
	add.s32 	%r136, %r47, 1;
	st.local.u32 	[%rd4+32], %r136;
$L__BB2_35:
	ld.local.f32 	%f176, [%rd4+40];
	neg.f32 	%f177, %f176;
	fma.rn.f32 	%f178, %f6, 0f40E00000, %f177;
	ld.local.f32 	%f179, [%rd4+48];
	ld.local.f32 	%f180, [%rd4+52];
	sub.rn.f32 	%f181, %f178, %f180;
	add.rn.f32 	%f353, %f179, %f181;
	sub.rn.f32 	%f182, %f353, %f179;
	sub.rn.f32 	%f183, %f182, %f181;
	st.local.f32 	[%rd4+52], %f183;
	st.local.f32 	[%rd4+48], %f353;
	ld.local.f32 	%f184, [%rd4+44];
	sub.rn.f32 	%f185, %f6, %f184;
	add.rn.f32 	%f186, %f176, %f185;
	sub.rn.f32 	%f187, %f186, %f176;
	sub.rn.f32 	%f188, %f187, %f185;
	neg.f32 	%f189, %f7;
	sub.rn.f32 	%f190, %f189, %f188;
	add.rn.f32 	%f191, %f186, %f190;
	sub.rn.f32 	%f192, %f191, %f186;
	sub.rn.f32 	%f193, %f192, %f190;
	st.local.f32 	[%rd4+44], %f193;
	st.local.f32 	[%rd4+40], %f191;
	ld.local.u32 	%r137, [%rd4+36];
	add.s32 	%r138, %r137, 1;
	st.local.u32 	[%rd4+36], %r138;
	and.b32  	%r139, %r138, 1023;
	setp.ne.s32 	%p30, %r139, 0;
	@%p30 bra 	$L__BB2_37;
	mul.hi.s32 	%r140, %r243, -1840700269;
	add.s32 	%r141, %r140, %r243;
	shr.u32 	%r142, %r141, 31;
	shr.s32 	%r143, %r141, 2;
	add.s32 	%r144, %r143, %r142;
	mul.lo.s32 	%r145, %r144, 7;
	sub.s32 	%r146, %r243, %r145;
	mul.wide.s32 	%rd87, %r146, 4;
	add.s64 	%rd88, %rd4, %rd87;
	ld.local.f32 	%f194, [%rd88];
	mov.f32 	%f195, 0f00000000;
	sub.rn.f32 	%f196, %f194, %f195;
	add.rn.f32 	%f197, %f195, %f196;
	sub.rn.f32 	%f198, %f197, %f195;
	sub.rn.f32 	%f199, %f198, %f196;
	mov.f32 	%f200, 0f3F800000;
	mul.rn.f32 	%f201, %f200, %f194;
	sub.rn.f32 	%f202, %f201, %f195;
	add.rn.f32 	%f203, %f195, %f202;
	sub.rn.f32 	%f204, %f203, %f195;
	sub.rn.f32 	%f205, %f204, %f202;
	add.s32 	%r147, %r243, 1;
	mul.hi.s32 	%r148, %r147, -1840700269;
	add.s32 	%r149, %r148, %r147;
	shr.u32 	%r150, %r149, 31;
	shr.s32 	%r151, %r149, 2;
	add.s32 	%r152, %r151, %r150;
	mul.lo.s32 	%r153, %r152, 7;
	sub.s32 	%r154, %r147, %r153;
	mul.wide.s32 	%rd89, %r154, 4;
	add.s64 	%rd90, %rd4, %rd89;
	ld.local.f32 	%f206, [%rd90];
	sub.rn.f32 	%f207, %f206, %f199;
	add.rn.f32 	%f208, %f197, %f207;
	sub.rn.f32 	%f209, %f208, %f197;
	sub.rn.f32 	%f210, %f209, %f207;
	mov.f32 	%f211, 0f40000000;
	mul.rn.f32 	%f212, %f211, %f206;
	sub.rn.f32 	%f213, %f212, %f205;
	add.rn.f32 	%f214, %f203, %f213;
	sub.rn.f32 	%f215, %f214, %f203;
	sub.rn.f32 	%f216, %f215, %f213;
	add.s32 	%r155, %r243, 2;
	mul.hi.s32 	%r156, %r155, -1840700269;
	add.s32 	%r157, %r156, %r155;
	shr.u32 	%r158, %r157, 31;
	shr.s32 	%r159, %r157, 2;
	add.s32 	%r160, %r159, %r158;
	mul.lo.s32 	%r161, %r160, 7;
	sub.s32 	%r162, %r155, %r161;
	mul.wide.s32 	%rd91, %r162, 4;
	add.s64 	%rd92, %rd4, %rd91;
	ld.local.f32 	%f217, [%rd92];
	sub.rn.f32 	%f218, %f217, %f210;
	add.rn.f32 	%f219, %f208, %f218;
	sub.rn.f32 	%f220, %f219, %f208;
	sub.rn.f32 	%f221, %f220, %f218;
	mov.f32 	%f222, 0f40400000;
	mul.rn.f32 	%f223, %f222, %f217;
	sub.rn.f32 	%f224, %f223, %f216;
	add.rn.f32 	%f225, %f214, %f224;
	sub.rn.f32 	%f226, %f225, %f214;
	sub.rn.f32 	%f227, %f226, %f224;
	add.s32 	%r163, %r243, 3;
	mul.hi.s32 	%r164, %r163, -1840700269;
	add.s32 	%r165, %r164, %r163;
	shr.u32 	%r166, %r165, 31;
	shr.s32 	%r167, %r165, 2;
	add.s32 	%r168, %r167, %r166;
	mul.lo.s32 	%r169, %r168, 7;
	sub.s32 	%r170, %r163, %r169;
	mul.wide.s32 	%rd93, %r170, 4;
	add.s64 	%rd94, %rd4, %rd93;
	ld.local.f32 	%f228, [%rd94];
	sub.rn.f32 	%f229, %f228, %f221;
	add.rn.f32 	%f230, %f219, %f229;
	sub.rn.f32 	%f231, %f230, %f219;
	sub.rn.f32 	%f232, %f231, %f229;
	mov.f32 	%f233, 0f40800000;
	mul.rn.f32 	%f234, %f233, %f228;
	sub.rn.f32 	%f235, %f234, %f227;
	add.rn.f32 	%f236, %f225, %f235;
	sub.rn.f32 	%f237, %f236, %f225;
	sub.rn.f32 	%f238, %f237, %f235;
	add.s32 	%r171, %r243, 4;
	mul.hi.s32 	%r172, %r171, -1840700269;
	add.s32 	%r173, %r172, %r171;
	shr.u32 	%r174, %r173, 31;
	shr.s32 	%r175, %r173, 2;
	add.s32 	%r176, %r175, %r174;
	mul.lo.s32 	%r177, %r176, 7;
	sub.s32 	%r178, %r171, %r177;
	mul.wide.s32 	%rd95, %r178, 4;
	add.s64 	%rd96, %rd4, %rd95;
	ld.local.f32 	%f239, [%rd96];
	sub.rn.f32 	%f240, %f239, %f232;
	add.rn.f32 	%f241, %f230, %f240;
	sub.rn.f32 	%f242, %f241, %f230;
	sub.rn.f32 	%f243, %f242, %f240;
	mov.f32 	%f244, 0f40A00000;
	mul.rn.f32 	%f245, %f244, %f239;
	sub.rn.f32 	%f246, %f245, %f238;
	add.rn.f32 	%f247, %f236, %f246;
	sub.rn.f32 	%f248, %f247, %f236;
	sub.rn.f32 	%f249, %f248, %f246;
	add.s32 	%r179, %r243, 5;
	mul.hi.s32 	%r180, %r179, -1840700269;
	add.s32 	%r181, %r180, %r179;
	shr.u32 	%r182, %r181, 31;
	shr.s32 	%r183, %r181, 2;
	add.s32 	%r184, %r183, %r182;
	mul.lo.s32 	%r185, %r184, 7;
	sub.s32 	%r186, %r179, %r185;
	mul.wide.s32 	%rd97, %r186, 4;
	add.s64 	%rd98, %rd4, %rd97;
	ld.local.f32 	%f250, [%rd98];
	sub.rn.f32 	%f251, %f250, %f243;
	add.rn.f32 	%f252, %f241, %f251;
	sub.rn.f32 	%f253, %f252, %f241;
	sub.rn.f32 	%f254, %f253, %f251;
	mov.f32 	%f255, 0f40C00000;
	mul.rn.f32 	%f256, %f255, %f250;
	sub.rn.f32 	%f257, %f256, %f249;
	add.rn.f32 	%f258, %f247, %f257;
	sub.rn.f32 	%f259, %f258, %f247;
	sub.rn.f32 	%f260, %f259, %f257;
	add.s32 	%r187, %r243, 6;
	mul.hi.s32 	%r188, %r187, -1840700269;
	add.s32 	%r189, %r188, %r187;
	shr.u32 	%r190, %r189, 31;
	shr.s32 	%r191, %r189, 2;
	add.s32 	%r192, %r191, %r190;
	mul.lo.s32 	%r193, %r192, 7;
	sub.s32 	%r194, %r187, %r193;
	mul.wide.s32 	%rd99, %r194, 4;
	add.s64 	%rd100, %rd4, %rd99;
	ld.local.f32 	%f261, [%rd100];
	sub.rn.f32 	%f262, %f261, %f254;
	add.rn.f32 	%f263, %f252, %f262;
	sub.rn.f32 	%f264, %f263, %f252;
	sub.rn.f32 	%f265, %f264, %f262;
	mov.f32 	%f266, 0f40E00000;
	mul.rn.f32 	%f267, %f266, %f261;
	sub.rn.f32 	%f268, %f267, %f260;
	add.rn.f32 	%f353, %f258, %f268;
	sub.rn.f32 	%f269, %f353, %f258;
	sub.rn.f32 	%f270, %f269, %f268;
	st.local.f32 	[%rd4+40], %f263;
	st.local.f32 	[%rd4+44], %f265;
	st.local.f32 	[%rd4+48], %f353;
	st.local.f32 	[%rd4+52], %f270;
$L__BB2_37:
	mov.f32 	%f271, 0f3D124925;
	mul.rn.f32 	%f272, %f353, %f271;
	add.f32 	%f273, %f6, %f6;
	sub.f32 	%f11, %f273, %f272;
	st.global.f32 	[%rd121], %f11;
	ld.local.u32 	%r195, [%rd5+20];
	setp.gt.s32 	%p31, %r195, 3;
	@%p31 bra 	$L__BB2_39;
	mul.wide.s32 	%rd111, %r242, 4;
	add.s64 	%rd112, %rd5, %rd111;
	st.local.f32 	[%rd112], %f11;
	ld.local.u32 	%r224, [%rd5+16];
	add.s32 	%r225, %r224, 1;
	setp.eq.s32 	%p34, %r225, 4;
	selp.b32 	%r242, 0, %r225, %p34;
	st.local.u32 	[%rd5+16], %r242;
	ld.local.u32 	%r226, [%rd5+20];
	add.s32 	%r227, %r226, 1;
	st.local.u32 	[%rd5+20], %r227;
	ld.local.f32 	%f337, [%rd5+28];
	ld.local.f32 	%f338, [%rd5+32];
	sub.rn.f32 	%f339, %f11, %f338;
	add.rn.f32 	%f340, %f337, %f339;
	sub.rn.f32 	%f341, %f340, %f337;
	sub.rn.f32 	%f342, %f341, %f339;
	st.local.f32 	[%rd5+32], %f342;
	st.local.f32 	[%rd5+28], %f340;
	cvt.rn.f32.s32 	%f343, %r227;
	mul.rn.f32 	%f344, %f343, %f11;
	ld.local.f32 	%f345, [%rd5+36];
	ld.local.f32 	%f346, [%rd5+40];
	sub.rn.f32 	%f347, %f344, %f346;
	add.rn.f32 	%f354, %f345, %f347;
	sub.rn.f32 	%f348, %f354, %f345;
	sub.rn.f32 	%f349, %f348, %f347;
	st.local.f32 	[%rd5+40], %f349;
	st.local.f32 	[%rd5+36], %f354;
	bra.uni 	$L__BB2_41;
$L__BB2_39:
	mul.wide.s32 	%rd101, %r242, 4;
	add.s64 	%rd102, %rd5, %rd101;
	ld.local.f32 	%f274, [%rd102];
	st.local.f32 	[%rd102], %f11;
	ld.local.u32 	%r196, [%rd5+16];
	add.s32 	%r197, %r196, 1;
	setp.eq.s32 	%p32, %r197, 4;
	selp.b32 	%r242, 0, %r197, %p32;
	st.local.u32 	[%rd5+16], %r242;
	ld.local.f32 	%f275, [%rd5+28];
	neg.f32 	%f276, %f275;
	fma.rn.f32 	%f277, %f11, 0f40800000, %f276;
	ld.local.f32 	%f278, [%rd5+36];
	ld.local.f32 	%f279, [%rd5+40];
	sub.rn.f32 	%f280, %f277, %f279;
	add.rn.f32 	%f354, %f278, %f280;
	sub.rn.f32 	%f281, %f354, %f278;
	sub.rn.f32 	%f282, %f281, %f280;
	st.local.f32 	[%rd5+40], %f282;
	st.local.f32 	[%rd5+36], %f354;
	ld.local.f32 	%f283, [%rd5+32];
	sub.rn.f32 	%f284, %f11, %f283;
	add.rn.f32 	%f285, %f275, %f284;
	sub.rn.f32 	%f286, %f285, %f275;
	sub.rn.f32 	%f287, %f286, %f284;
	neg.f32 	%f288, %f274;
	sub.rn.f32 	%f289, %f288, %f287;
	add.rn.f32 	%f290, %f285, %f289;
	sub.rn.f32 	%f291, %f290, %f285;
	sub.rn.f32 	%f292, %f291, %f289;
	st.local.f32 	[%rd5+32], %f292;
	st.local.f32 	[%rd5+28], %f290;
	ld.local.u32 	%r198, [%rd5+24];
	add.s32 	%r199, %r198, 1;
	st.local.u32 	[%rd5+24], %r199;
	and.b32  	%r200, %r199, 1023;
	setp.ne.s32 	%p33, %r200, 0;
	@%p33 bra 	$L__BB2_41;
	shr.s32 	%r201, %r242, 31;
	shr.u32 	%r202, %r201, 30;
	add.s32 	%r203, %r242, %r202;
	and.b32  	%r204, %r203, -4;
	sub.s32 	%r205, %r242, %r204;
	mul.wide.s32 	%rd103, %r205, 4;
	add.s64 	%rd104, %rd5, %rd103;
	ld.local.f32 	%f293, [%rd104];
	mov.f32 	%f294, 0f00000000;
	sub.rn.f32 	%f295, %f293, %f294;
	add.rn.f32 	%f296, %f294, %f295;
	sub.rn.f32 	%f297, %f296, %f294;
	sub.rn.f32 	%f298, %f297, %f295;
	mov.f32 	%f299, 0f3F800000;
	mul.rn.f32 	%f300, %f299, %f293;
	sub.rn.f32 	%f301, %f300, %f294;
	add.rn.f32 	%f302, %f294, %f301;
	sub.rn.f32 	%f303, %f302, %f294;
	sub.rn.f32 	%f304, %f303, %f301;
	add.s32 	%r206, %r242, 1;
	shr.s32 	%r207, %r206, 31;
	shr.u32 	%r208, %r207, 30;
	add.s32 	%r209, %r206, %r208;
	and.b32  	%r210, %r209, -4;
	sub.s32 	%r211, %r206, %r210;
	mul.wide.s32 	%rd105, %r211, 4;
	add.s64 	%rd106, %rd5, %rd105;
	ld.local.f32 	%f305, [%rd106];
	sub.rn.f32 	%f306, %f305, %f298;
	add.rn.f32 	%f307, %f296, %f306;
	sub.rn.f32 	%f308, %f307, %f296;
	sub.rn.f32 	%f309, %f308, %f306;
	mov.f32 	%f310, 0f40000000;
	mul.rn.f32 	%f311, %f310, %f305;
	sub.rn.f32 	%f312, %f311, %f304;
	add.rn.f32 	%f313, %f302, %f312;
	sub.rn.f32 	%f314, %f313, %f302;
	sub.rn.f32 	%f315, %f314, %f312;
	add.s32 	%r212, %r242, 2;
	shr.s32 	%r213, %r212, 31;
	shr.u32 	%r214, %r213, 30;
	add.s32 	%r215, %r212, %r214;
	and.b32  	%r216, %r215, -4;
	sub.s32 	%r217, %r212, %r216;
	mul.wide.s32 	%rd107, %r217, 4;
	add.s64 	%rd108, %rd5, %rd107;
	ld.local.f32 	%f316, [%rd108];
	sub.rn.f32 	%f317, %f316, %f309;
	add.rn.f32 	%f318, %f307, %f317;
	sub.rn.f32 	%f319, %f318, %f307;
	sub.rn.f32 	%f320, %f319, %f317;
	mov.f32 	%f321, 0f40400000;
	mul.rn.f32 	%f322, %f321, %f316;
	sub.rn.f32 	%f323, %f322, %f315;
	add.rn.f32 	%f324, %f313, %f323;
	sub.rn.f32 	%f325, %f324, %f313;
	sub.rn.f32 	%f326, %f325, %f323;
	add.s32 	%r218, %r242, 3;
	shr.s32 	%r219, %r218, 31;
	shr.u32 	%r220, %r219, 30;
	add.s32 	%r221, %r218, %r220;
	and.b32  	%r222, %r221, -4;
	sub.s32 	%r223, %r218, %r222;
	mul.wide.s32 	%rd109, %r223, 4;
	add.s64 	%rd110, %rd5, %rd109;
	ld.local.f32 	%f327, [%rd110];
	sub.rn.f32 	%f328, %f327, %f320;
	add.rn.f32 	%f329, %f318, %f328;
	sub.rn.f32 	%f330, %f329, %f318;
	sub.rn.f32 	%f331, %f330, %f328;
	mov.f32 	%f332, 0f40800000;
	mul.rn.f32 	%f333, %f332, %f327;
	sub.rn.f32 	%f334, %f333, %f326;
	add.rn.f32 	%f354, %f324, %f334;
	sub.rn.f32 	%f335, %f354, %f324;
	sub.rn.f32 	%f336, %f335, %f334;
	st.local.f32 	[%rd5+28], %f329;
	st.local.f32 	[%rd5+32], %f331;
	st.local.f32 	[%rd5+36], %f354;
	st.local.f32 	[%rd5+40], %f336;
$L__BB2_41:
	add.s32 	%r228, %r240, 7;
	setp.lt.u32 	%p35, %r228, %r4;
	@%p35 bra 	$L__BB2_43;
	mov.f32 	%f350, 0f3DCCCCCD;
	mul.rn.f32 	%f351, %f354, %f350;
	st.global.f32 	[%rd122], %f351;
	bra.uni 	$L__BB2_44;
$L__BB2_43:
	mov.b32 	%r229, 2143289344;
	st.global.u32 	[%rd122], %r229;
$L__BB2_44:
	add.s32 	%r241, %r241, 1;
	add.s32 	%r240, %r240, 1;
	add.s64 	%rd122, %rd122, 4;
	add.s64 	%rd121, %rd121, 4;
	add.s64 	%rd120, %rd120, 4;
	setp.ne.s32 	%p36, %r241, -7;
	@%p36 bra 	$L__BB2_29;
$L__BB2_45:
	ret;

}
	// .globl	pma_many_series_one_param_f32
.visible .entry pma_many_series_one_param_f32(
	.param .u64 .ptr .align 1 pma_many_series_one_param_f32_param_0,
	.param .u32 pma_many_series_one_param_f32_param_1,
	.param .u32 pma_many_series_one_param_f32_param_2,
	.param .u64 .ptr .align 1 pma_many_series_one_param_f32_param_3,
	.param .u64 .ptr .align 1 pma_many_series_one_param_f32_param_4,
	.param .u64 .ptr .align 1 pma_many_series_one_param_f32_param_5
)
{
	.local .align 4 .b8 	__local_depot3[156];
	.reg .b64 	%SP;
	.reg .b64 	%SPL;
	.reg .pred 	%p<37>;
	.reg .b32 	%r<291>;
	.reg .b32 	%f<355>;
	.reg .b64 	%rd<129>;

	mov.u64 	%SPL, __local_depot3;
	ld.param.u64 	%rd10, [pma_many_series_one_param_f32_param_3];
	ld.param.u64 	%rd11, [pma_many_series_one_param_f32_param_4];
	ld.param.u64 	%rd12, [pma_many_series_one_param_f32_param_5];
	cvta.to.global.u64 	%rd1, %rd12;
	cvta.to.global.u64 	%rd2, %rd11;
	add.u64 	%rd3, %SPL, 0;
	add.u64 	%rd4, %SPL, 56;
	add.u64 	%rd5, %SPL, 112;
	mov.u32 	%r60, %ctaid.y;
	setp.eq.s32 	%p1, %r60, 0;
	@%p1 bra 	$L__BB3_2;
	mov.u32 	%r61, %ctaid.x;
	mov.u32 	%r62, %ntid.y;
	mov.u32 	%r63, %tid.y;
	mad.lo.s32 	%r272, %r61, %r62, %r63;
	bra.uni 	$L__BB3_3;
$L__BB3_2:
	mov.u32 	%r272, %ctaid.x;
$L__BB3_3:
	ld.param.u32 	%r252, [pma_many_series_one_param_f32_param_1];
	setp.ge.s32 	%p2, %r272, %r252;
	mov.u32 	%r64, %tid.x;
	setp.ne.s32 	%p3, %r64, 0;
	or.pred  	%p4, %p3, %p2;
	@%p4 bra 	$L__BB3_48;
	setp.eq.s64 	%p5, %rd10, 0;
	mov.b32 	%r273, 0;
	@%p5 bra 	$L__BB3_6;
	cvta.to.global.u64 	%rd16, %rd10;
	mul.wide.s32 	%rd17, %r272, 4;
	add.s64 	%rd18, %rd16, %rd17;
	ld.global.nc.u32 	%r273, [%rd18];
$L__BB3_6:
	ld.param.u32 	%r266, [pma_many_series_one_param_f32_param_2];
	max.s32 	%r285, %r273, 0;
	setp.ge.s32 	%p6, %r285, %r266;
	@%p6 bra 	$L__BB3_48;
	ld.param.u32 	%r267, [pma_many_series_one_param_f32_param_2];
	add.s32 	%r7, %r285, 6;
	add.s32 	%r8, %r285, 9;
	min.u32 	%r9, %r267, %r7;
	and.b32  	%r10, %r9, 7;
	setp.lt.u32 	%p7, %r9, 8;
	mov.b32 	%r277, 0;
	@%p7 bra 	$L__BB3_10;
	ld.param.u32 	%r253, [pma_many_series_one_param_f32_param_1];
	and.b32  	%r277, %r9, 2147483640;
	neg.s32 	%r275, %r277;
	shl.b32 	%r13, %r253, 3;
	mov.u32 	%r274, %r272;
$L__BB3_9:
	.pragma "nounroll";
	ld.param.u32 	%r254, [pma_many_series_one_param_f32_param_1];
	mul.wide.s32 	%rd19, %r274, 4;
	add.s64 	%rd20, %rd2, %rd19;
	mov.b32 	%r67, 2143289344;
	st.global.u32 	[%rd20], %r67;
	mul.wide.s32 	%rd21, %r254, 4;
	add.s64 	%rd22, %rd20, %rd21;
	st.global.u32 	[%rd22], %r67;
	add.s64 	%rd23, %rd22, %rd21;
	st.global.u32 	[%rd23], %r67;
	add.s64 	%rd24, %rd23, %rd21;
	st.global.u32 	[%rd24], %r67;
	add.s64 	%rd25, %rd24, %rd21;
	st.global.u32 	[%rd25], %r67;
	add.s64 	%rd26, %rd25, %rd21;
	st.global.u32 	[%rd26], %r67;
	add.s64 	%rd27, %rd26, %rd21;
	st.global.u32 	[%rd27], %r67;
	add.s64 	%rd28, %rd27, %rd21;
	st.global.u32 	[%rd28], %r67;
	add.s32 	%r275, %r275, 8;
	add.s32 	%r274, %r274, %r13;
	setp.ne.s32 	%p8, %r275, 0;
	@%p8 bra 	$L__BB3_9;
$L__BB3_10:
	setp.eq.s32 	%p9, %r10, 0;
	@%p9 bra 	$L__BB3_18;
	and.b32  	%r19, %r9, 3;
	setp.lt.u32 	%p10, %r10, 4;
	@%p10 bra 	$L__BB3_13;
	ld.param.u32 	%r255, [pma_many_series_one_param_f32_param_1];
	mad.lo.s32 	%r68, %r277, %r255, %r272;
	mul.wide.s32 	%rd29, %r68, 4;
	add.s64 	%rd30, %rd2, %rd29;
	mov.b32 	%r69, 2143289344;
	st.global.u32 	[%rd30], %r69;
	mul.wide.s32 	%rd31, %r255, 4;
	add.s64 	%rd32, %rd30, %rd31;
	st.global.u32 	[%rd32], %r69;
	add.s64 	%rd33, %rd32, %rd31;
	st.global.u32 	[%rd33], %r69;
	add.s64 	%rd34, %rd33, %rd31;
	st.global.u32 	[%rd34], %r69;
	add.s32 	%r277, %r277, 4;
$L__BB3_13:
	setp.eq.s32 	%p11, %r19, 0;
	@%p11 bra 	$L__BB3_18;
	setp.eq.s32 	%p12, %r19, 1;
	@%p12 bra 	$L__BB3_16;
	ld.param.u32 	%r256, [pma_many_series_one_param_f32_param_1];
	mad.lo.s32 	%r70, %r277, %r256, %r272;
	mul.wide.s32 	%rd35, %r70, 4;
	add.s64 	%rd36, %rd2, %rd35;
	mov.b32 	%r71, 2143289344;
	st.global.u32 	[%rd36], %r71;
	mul.wide.s32 	%rd37, %r256, 4;
	add.s64 	%rd38, %rd36, %rd37;
	st.global.u32 	[%rd38], %r71;
	add.s32 	%r277, %r277, 2;
$L__BB3_16:
	and.b32  	%r72, %r9, 1;
	setp.eq.b32 	%p13, %r72, 1;
	not.pred 	%p14, %p13;
	@%p14 bra 	$L__BB3_18;
	ld.param.u32 	%r257, [pma_many_series_one_param_f32_param_1];
	mad.lo.s32 	%r73, %r277, %r257, %r272;
	mul.wide.s32 	%rd39, %r73, 4;
	add.s64 	%rd40, %rd2, %rd39;
	mov.b32 	%r74, 2143289344;
	st.global.u32 	[%rd40], %r74;
$L__BB3_18:
	ld.param.u32 	%r268, [pma_many_series_one_param_f32_param_2];
	min.s32 	%r76, %r268, %r8;
	max.s32 	%r24, %r76, 1;
	and.b32  	%r25, %r24, 7;
	setp.lt.s32 	%p15, %r76, 8;
	mov.b32 	%r282, 0;
	@%p15 bra 	$L__BB3_21;
	ld.param.u32 	%r258, [pma_many_series_one_param_f32_param_1];
	and.b32  	%r282, %r24, 2147483640;
	neg.s32 	%r280, %r282;
	shl.b32 	%r28, %r258, 3;
	mov.u32 	%r279, %r272;
$L__BB3_20:
	.pragma "nounroll";
	ld.param.u32 	%r259, [pma_many_series_one_param_f32_param_1];
	mul.wide.s32 	%rd41, %r279, 4;
	add.s64 	%rd42, %rd1, %rd41;
	mov.b32 	%r77, 2143289344;
	st.global.u32 	[%rd42], %r77;
	mul.wide.s32 	%rd43, %r259, 4;
	add.s64 	%rd44, %rd42, %rd43;
	st.global.u32 	[%rd44], %r77;
	add.s64 	%rd45, %rd44, %rd43;
	st.global.u32 	[%rd45], %r77;
	add.s64 	%rd46, %rd45, %rd43;
	st.global.u32 	[%rd46], %r77;
	add.s64 	%rd47, %rd46, %rd43;
	st.global.u32 	[%rd47], %r77;
	add.s64 	%rd48, %rd47, %rd43;
	st.global.u32 	[%rd48], %r77;
	add.s64 	%rd49, %rd48, %rd43;
	st.global.u32 	[%rd49], %r77;
	add.s64 	%rd50, %rd49, %rd43;
	st.global.u32 	[%rd50], %r77;
	add.s32 	%r280, %r280, 8;
	add.s32 	%r279, %r279, %r28;
	setp.ne.s32 	%p16, %r280, 0;
	@%p16 bra 	$L__BB3_20;
$L__BB3_21:
	setp.eq.s32 	%p17, %r25, 0;
	@%p17 bra 	$L__BB3_29;
	and.b32  	%r34, %r24, 3;
	setp.lt.u32 	%p18, %r25, 4;
	@%p18 bra 	$L__BB3_24;
	ld.param.u32 	%r260, [pma_many_series_one_param_f32_param_1];
	mad.lo.s32 	%r78, %r282, %r260, %r272;
	mul.wide.s32 	%rd51, %r78, 4;
	add.s64 	%rd52, %rd1, %rd51;
	mov.b32 	%r79, 2143289344;
	st.global.u32 	[%rd52], %r79;
	mul.wide.s32 	%rd53, %r260, 4;
	add.s64 	%rd54, %rd52, %rd53;
	st.global.u32 	[%rd54], %r79;
	add.s64 	%rd55, %rd54, %rd53;
	st.global.u32 	[%rd55], %r79;
	add.s64 	%rd56, %rd55, %rd53;
	st.global.u32 	[%rd56], %r79;
	add.s32 	%r282, %r282, 4;
$L__BB3_24:
	setp.eq.s32 	%p19, %r34, 0;
	@%p19 bra 	$L__BB3_29;
	setp.eq.s32 	%p20, %r34, 1;
	@%p20 bra 	$L__BB3_27;
	ld.param.u32 	%r261, [pma_many_series_one_param_f32_param_1];
	mad.lo.s32 	%r80, %r282, %r261, %r272;
	mul.wide.s32 	%rd57, %r80, 4;
	add.s64 	%rd58, %rd1, %rd57;
	mov.b32 	%r81, 2143289344;
	st.global.u32 	[%rd58], %r81;
	mul.wide.s32 	%rd59, %r261, 4;
	add.s64 	%rd60, %rd58, %rd59;
	st.global.u32 	[%rd60], %r81;
	add.s32 	%r282, %r282, 2;
$L__BB3_27:
	and.b32  	%r82, %r24, 1;
	setp.eq.b32 	%p21, %r82, 1;
	not.pred 	%p22, %p21;
	@%p22 bra 	$L__BB3_29;
	ld.param.u32 	%r262, [pma_many_series_one_param_f32_param_1];
	mad.lo.s32 	%r83, %r282, %r262, %r272;
	mul.wide.s32 	%rd61, %r83, 4;
	add.s64 	%rd62, %rd1, %rd61;
	mov.b32 	%r84, 2143289344;
	st.global.u32 	[%rd62], %r84;
$L__BB3_29:
	ld.param.u32 	%r269, [pma_many_series_one_param_f32_param_2];
	setp.ge.u32 	%p23, %r7, %r269;
	@%p23 bra 	$L__BB3_48;
	ld.param.u64 	%rd127, [pma_many_series_one_param_f32_param_4];
	ld.param.u32 	%r270, [pma_many_series_one_param_f32_param_2];
	ld.param.u32 	%r263, [pma_many_series_one_param_f32_param_1];
	ld.param.u64 	%rd126, [pma_many_series_one_param_f32_param_0];
	mad.lo.s32 	%r85, %r285, %r263, %r272;
	cvta.to.global.u64 	%rd6, %rd126;
	mul.wide.s32 	%rd63, %r85, 4;
	add.s64 	%rd64, %rd6, %rd63;
	ld.global.nc.f32 	%f16, [%rd64];
	mul.wide.s32 	%rd65, %r263, 4;
	add.s64 	%rd66, %rd64, %rd65;
	ld.global.nc.f32 	%f17, [%rd66];
	add.s64 	%rd67, %rd66, %rd65;
	ld.global.nc.f32 	%f18, [%rd67];
	add.s64 	%rd68, %rd67, %rd65;
	ld.global.nc.f32 	%f19, [%rd68];
	shl.b32 	%r86, %r263, 2;
	add.s32 	%r87, %r86, %r85;
	add.s64 	%rd69, %rd68, %rd65;
	ld.global.nc.f32 	%f20, [%rd69];
	add.s64 	%rd70, %rd69, %rd65;
	ld.global.nc.f32 	%f21, [%rd70];
	shl.b32 	%r88, %r263, 1;
	add.s32 	%r89, %r87, %r88;
	add.s64 	%rd71, %rd70, %rd65;
	ld.global.nc.f32 	%f22, [%rd71];
	st.local.f32 	[%rd3], %f16;
	st.local.f32 	[%rd3+4], %f17;
	st.local.f32 	[%rd3+8], %f18;
	st.local.f32 	[%rd3+12], %f19;
	st.local.f32 	[%rd3+16], %f20;
	st.local.f32 	[%rd3+20], %f21;
	st.local.f32 	[%rd3+24], %f22;
	mov.b32 	%r90, 0;
	st.local.u32 	[%rd3+28], %r90;
	mov.b32 	%r91, 7;
	st.local.u32 	[%rd3+32], %r91;
	st.local.u32 	[%rd3+36], %r90;
	mov.f32 	%f23, 0f00000000;
	add.rn.f32 	%f24, %f23, %f16;
	mov.f32 	%f25, 0f3F800000;
	mul.rn.f32 	%f26, %f25, %f16;
	add.rn.f32 	%f27, %f23, %f26;
	add.rn.f32 	%f28, %f24, %f17;
	mov.f32 	%f29, 0f40000000;
	mul.rn.f32 	%f30, %f29, %f17;
	add.rn.f32 	%f31, %f27, %f30;
	add.rn.f32 	%f32, %f28, %f18;
	mov.f32 	%f33, 0f40400000;
	mul.rn.f32 	%f34, %f33, %f18;
	add.rn.f32 	%f35, %f31, %f34;
	add.rn.f32 	%f36, %f32, %f19;
	mov.f32 	%f37, 0f40800000;
	mul.rn.f32 	%f38, %f37, %f19;
	add.rn.f32 	%f39, %f35, %f38;
	add.rn.f32 	%f40, %f36, %f20;
	mov.f32 	%f41, 0f40A00000;
	mul.rn.f32 	%f42, %f41, %f20;
	add.rn.f32 	%f43, %f39, %f42;
	add.rn.f32 	%f44, %f40, %f21;
	mov.f32 	%f45, 0f40C00000;
	mul.rn.f32 	%f46, %f45, %f21;
	add.rn.f32 	%f47, %f43, %f46;
	add.rn.f32 	%f48, %f44, %f22;
	mov.f32 	%f49, 0f40E00000;
	mul.rn.f32 	%f50, %f49, %f22;
	add.rn.f32 	%f51, %f47, %f50;
	st.local.f32 	[%rd3+40], %f48;
	st.local.u32 	[%rd3+44], %r90;
	st.local.f32 	[%rd3+48], %f51;
	st.local.u32 	[%rd3+52], %r90;
	st.local.u32 	[%rd4+4], %r90;
	st.local.u32 	[%rd4+8], %r90;
	st.local.u32 	[%rd4+12], %r90;
	st.local.u32 	[%rd4+16], %r90;
	st.local.u32 	[%rd4+20], %r90;
	st.local.u32 	[%rd4+24], %r90;
	st.local.u32 	[%rd5], %r90;
	st.local.u32 	[%rd5+4], %r90;
	st.local.u32 	[%rd5+8], %r90;
	st.local.u32 	[%rd5+12], %r90;
	st.local.u32 	[%rd5+16], %r90;
	st.local.u32 	[%rd5+24], %r90;
	mov.f32 	%f52, 0f3D124925;
	mul.rn.f32 	%f53, %f51, %f52;
	st.local.f32 	[%rd4], %f53;
	mov.b32 	%r92, 1;
	st.local.u32 	[%rd4+28], %r92;
	st.local.u32 	[%rd4+32], %r92;
	mul.f32 	%f54, %f53, 0f40E00000;
	sub.rn.f32 	%f55, %f54, %f23;
	add.rn.f32 	%f56, %f23, %f55;
	sub.rn.f32 	%f57, %f56, %f23;
	sub.rn.f32 	%f58, %f57, %f55;
	st.local.f32 	[%rd4+52], %f58;
	st.local.f32 	[%rd4+48], %f56;
	sub.rn.f32 	%f59, %f53, %f23;
	add.rn.f32 	%f60, %f23, %f59;
	sub.rn.f32 	%f61, %f60, %f23;
	sub.rn.f32 	%f62, %f61, %f59;
	mov.f32 	%f63, 0f80000000;
	sub.rn.f32 	%f64, %f63, %f62;
	add.rn.f32 	%f65, %f60, %f64;
	sub.rn.f32 	%f66, %f65, %f60;
	sub.rn.f32 	%f67, %f66, %f64;
	st.local.f32 	[%rd4+44], %f67;
	st.local.f32 	[%rd4+40], %f65;
	st.local.u32 	[%rd4+36], %r92;
	mul.rn.f32 	%f68, %f56, %f52;
	add.f32 	%f69, %f53, %f53;
	sub.f32 	%f70, %f69, %f68;
	cvta.to.global.u64 	%rd7, %rd127;
	mul.wide.s32 	%rd72, %r89, 4;
	add.s64 	%rd73, %rd7, %rd72;
	st.global.f32 	[%rd73], %f70;
	st.local.f32 	[%rd5], %f70;
	st.local.u32 	[%rd5+16], %r92;
	st.local.u32 	[%rd5+20], %r92;
	sub.rn.f32 	%f71, %f70, %f23;
	add.rn.f32 	%f72, %f23, %f71;
	sub.rn.f32 	%f73, %f72, %f23;
	sub.rn.f32 	%f74, %f73, %f71;
	st.local.f32 	[%rd5+32], %f74;
	st.local.f32 	[%rd5+28], %f72;
	mul.rn.f32 	%f75, %f25, %f70;
	sub.rn.f32 	%f76, %f75, %f23;
	add.rn.f32 	%f77, %f23, %f76;
	sub.rn.f32 	%f78, %f77, %f23;
	sub.rn.f32 	%f79, %f78, %f76;
	st.local.f32 	[%rd5+40], %f79;
	st.local.f32 	[%rd5+36], %f77;
	add.s32 	%r39, %r285, 7;
	setp.ge.u32 	%p24, %r39, %r270;
	@%p24 bra 	$L__BB3_48;
	ld.param.u32 	%r271, [pma_many_series_one_param_f32_param_2];
	ld.param.u32 	%r264, [pma_many_series_one_param_f32_param_1];
	sub.s32 	%r286, %r285, %r271;
	mad.lo.s32 	%r284, %r264, %r39, %r272;
	mov.b32 	%r289, 0;
	mov.b32 	%r287, 1;
	mov.u32 	%r288, %r287;
$L__BB3_32:
	mul.wide.s32 	%rd74, %r284, 4;
	add.s64 	%rd75, %rd6, %rd74;
	ld.global.nc.f32 	%f1, [%rd75];
	mul.wide.s32 	%rd76, %r289, 4;
	add.s64 	%rd77, %rd3, %rd76;
	ld.local.f32 	%f2, [%rd77];
	st.local.f32 	[%rd77], %f1;
	ld.local.u32 	%r95, [%rd3+28];
	add.s32 	%r96, %r95, 1;
	setp.eq.s32 	%p25, %r96, 7;
	selp.b32 	%r289, 0, %r96, %p25;
	st.local.u32 	[%rd3+28], %r289;
	ld.local.u32 	%r49, [%rd3+32];
	setp.gt.s32 	%p26, %r49, 6;
	@%p26 bra 	$L__BB3_34;
	add.s32 	%r97, %r49, 1;
	st.local.u32 	[%rd3+32], %r97;
$L__BB3_34:
	ld.local.f32 	%f80, [%rd3+40];
	neg.f32 	%f81, %f80;
	fma.rn.f32 	%f82, %f1, 0f40E00000, %f81;
	ld.local.f32 	%f83, [%rd3+48];
	ld.local.f32 	%f84, [%rd3+52];
	sub.rn.f32 	%f85, %f82, %f84;
	add.rn.f32 	%f352, %f83, %f85;
	sub.rn.f32 	%f86, %f352, %f83;
	sub.rn.f32 	%f87, %f86, %f85;
	st.local.f32 	[%rd3+52], %f87;
	st.local.f32 	[%rd3+48], %f352;
	ld.local.f32 	%f88, [%rd3+44];
	sub.rn.f32 	%f89, %f1, %f88;
	add.rn.f32 	%f90, %f80, %f89;
	sub.rn.f32 	%f91, %f90, %f80;
	sub.rn.f32 	%f92, %f91, %f89;
	neg.f32 	%f93, %f2;
	sub.rn.f32 	%f94, %f93, %f92;
	add.rn.f32 	%f95, %f90, %f94;
	sub.rn.f32 	%f96, %f95, %f90;
	sub.rn.f32 	%f97, %f96, %f94;
	st.local.f32 	[%rd3+44], %f97;
	st.local.f32 	[%rd3+40], %f95;
	ld.local.u32 	%r98, [%rd3+36];
	add.s32 	%r99, %r98, 1;
	st.local.u32 	[%rd3+36], %r99;
	and.b32  	%r100, %r99, 1023;
	setp.ne.s32 	%p27, %r100, 0;
	@%p27 bra 	$L__BB3_36;
	mul.hi.s32 	%r101, %r289, -1840700269;
	add.s32 	%r102, %r101, %r289;
	shr.u32 	%r103, %r102, 31;
	shr.s32 	%r104, %r102, 2;
	add.s32 	%r105, %r104, %r103;
	mul.lo.s32 	%r106, %r105, 7;
	sub.s32 	%r107, %r289, %r106;
	mul.wide.s32 	%rd78, %r107, 4;
	add.s64 	%rd79, %rd3, %rd78;
	ld.local.f32 	%f98, [%rd79];
	mov.f32 	%f99, 0f00000000;
	sub.rn.f32 	%f100, %f98, %f99;
	add.rn.f32 	%f101, %f99, %f100;
	sub.rn.f32 	%f102, %f101, %f99;
	sub.rn.f32 	%f103, %f102, %f100;
	mov.f32 	%f104, 0f3F800000;
	mul.rn.f32 	%f105, %f104, %f98;
	sub.rn.f32 	%f106, %f105, %f99;
	add.rn.f32 	%f107, %f99, %f106;
	sub.rn.f32 	%f108, %f107, %f99;
	sub.rn.f32 	%f109, %f108, %f106;
	add.s32 	%r108, %r289, 1;
	mul.hi.s32 	%r109, %r108, -1840700269;
	add.s32 	%r110, %r109, %r108;
	shr.u32 	%r111, %r110, 31;
	shr.s32 	%r112, %r110, 2;
	add.s32 	%r113, %r112, %r111;
	mul.lo.s32 	%r114, %r113, 7;
	sub.s32 	%r115, %r108, %r114;
	mul.wide.s32 	%rd80, %r115, 4;
	add.s64 	%rd81, %rd3, %rd80;
	ld.local.f32 	%f110, [%rd81];
	sub.rn.f32 	%f111, %f110, %f103;
	add.rn.f32 	%f112, %f101, %f111;
	sub.rn.f32 	%f113, %f112, %f101;
	sub.rn.f32 	%f114, %f113, %f111;
	mov.f32 	%f115, 0f40000000;
	mul.rn.f32 	%f116, %f115, %f110;
	sub.rn.f32 	%f117, %f116, %f109;
	add.rn.f32 	%f118, %f107, %f117;
	sub.rn.f32 	%f119, %f118, %f107;
	sub.rn.f32 	%f120, %f119, %f117;
	add.s32 	%r116, %r289, 2;
	mul.hi.s32 	%r117, %r116, -1840700269;
	add.s32 	%r118, %r117, %r116;
	shr.u32 	%r119, %r118, 31;
	shr.s32 	%r120, %r118, 2;
	add.s32 	%r121, %r120, %r119;
	mul.lo.s32 	%r122, %r121, 7;
	sub.s32 	%r123, %r116, %r122;
	mul.wide.s32 	%rd82, %r123, 4;
	add.s64 	%rd83, %rd3, %rd82;
	ld.local.f32 	%f121, [%rd83];
	sub.rn.f32 	%f122, %f121, %f114;
	add.rn.f32 	%f123, %f112, %f122;
	sub.rn.f32 	%f124, %f123, %f112;
	sub.rn.f32 	%f125, %f124, %f122;
	mov.f32 	%f126, 0f40400000;
	mul.rn.f32 	%f127, %f126, %f121;
	sub.rn.f32 	%f128, %f127, %f120;
	add.rn.f32 	%f129, %f118, %f128;
	sub.rn.f32 	%f130, %f129, %f118;
	sub.rn.f32 	%f131, %f130, %f128;
	add.s32 	%r124, %r289, 3;
	mul.hi.s32 	%r125, %r124, -1840700269;
	add.s32 	%r126, %r125, %r124;
	shr.u32 	%r127, %r126, 31;
	shr.s32 	%r128, %r126, 2;
	add.s32 	%r129, %r128, %r127;
	mul.lo.s32 	%r130, %r129, 7;
	sub.s32 	%r131, %r124, %r130;
	mul.wide.s32 	%rd84, %r131, 4;
	add.s64 	%rd85, %rd3, %rd84;
	ld.local.f32 	%f132, [%rd85];
	sub.rn.f32 	%f133, %f132, %f125;
	add.rn.f32 	%f134, %f123, %f133;
	sub.rn.f32 	%f135, %f134, %f123;
	sub.rn.f32 	%f136, %f135, %f133;
	mov.f32 	%f137, 0f40800000;
	mul.rn.f32 	%f138, %f137, %f132;
	sub.rn.f32 	%f139, %f138, %f131;
	add.rn.f32 	%f140, %f129, %f139;
	sub.rn.f32 	%f141, %f140, %f129;
	sub.rn.f32 	%f142, %f141, %f139;
	add.s32 	%r132, %r289, 4;
	mul.hi.s32 	%r133, %r132, -1840700269;
	add.s32 	%r134, %r133, %r132;
	shr.u32 	%r135, %r134, 31;
	shr.s32 	%r136, %r134, 2;
	add.s32 	%r137, %r136, %r135;
	mul.lo.s32 	%r138, %r137, 7;
	sub.s32 	%r139, %r132, %r138;
	mul.wide.s32 	%rd86, %r139, 4;
	add.s64 	%rd87, %rd3, %rd86;
	ld.local.f32 	%f143, [%rd87];
	sub.rn.f32 	%f144, %f143, %f136;
	add.rn.f32 	%f145, %f134, %f144;
	sub.rn.f32 	%f146, %f145, %f134;
	sub.rn.f32 	%f147, %f146, %f144;
	mov.f32 	%f148, 0f40A00000;
	mul.rn.f32 	%f149, %f148, %f143;
	sub.rn.f32 	%f150, %f149, %f142;
	add.rn.f32 	%f151, %f140, %f150;
	sub.rn.f32 	%f152, %f151, %f140;
	sub.rn.f32 	%f153, %f152, %f150;
	add.s32 	%r140, %r289, 5;
	mul.hi.s32 	%r141, %r140, -1840700269;
	add.s32 	%r142, %r141, %r140;
	shr.u32 	%r143, %r142, 31;
	shr.s32 	%r144, %r142, 2;
	add.s32 	%r145, %r144, %r143;
	mul.lo.s32 	%r146, %r145, 7;
	sub.s32 	%r147, %r140, %r146;
	mul.wide.s32 	%rd88, %r147, 4;
	add.s64 	%rd89, %rd3, %rd88;
	ld.local.f32 	%f154, [%rd89];
	sub.rn.f32 	%f155, %f154, %f147;
	add.rn.f32 	%f156, %f145, %f155;
	sub.rn.f32 	%f157, %f156, %f145;
	sub.rn.f32 	%f158, %f157, %f155;
	mov.f32 	%f159, 0f40C00000;
	mul.rn.f32 	%f160, %f159, %f154;
	sub.rn.f32 	%f161, %f160, %f153;
	add.rn.f32 	%f162, %f151, %f161;
	sub.rn.f32 	%f163, %f162, %f151;
	sub.rn.f32 	%f164, %f163, %f161;
	add.s32 	%r148, %r289, 6;
	mul.hi.s32 	%r149, %r148, -1840700269;
	add.s32 	%r150, %r149, %r148;
	shr.u32 	%r151, %r150, 31;
	shr.s32 	%r152, %r150, 2;
	add.s32 	%r153, %r152, %r151;
	mul.lo.s32 	%r154, %r153, 7;
	sub.s32 	%r155, %r148, %r154;
	mul.wide.s32 	%rd90, %r155, 4;
	add.s64 	%rd91, %rd3, %rd90;
	ld.local.f32 	%f165, [%rd91];
	sub.rn.f32 	%f166, %f165, %f158;
	add.rn.f32 	%f167, %f156, %f166;
	sub.rn.f32 	%f168, %f167, %f156;
	sub.rn.f32 	%f169, %f168, %f166;
	mov.f32 	%f170, 0f40E00000;
	mul.rn.f32 	%f171, %f170, %f165;
	sub.rn.f32 	%f172, %f171, %f164;
	add.rn.f32 	%f352, %f162, %f172;
	sub.rn.f32 	%f173, %f352, %f162;
	sub.rn.f32 	%f174, %f173, %f172;
	st.local.f32 	[%rd3+40], %f167;
	st.local.f32 	[%rd3+44], %f169;
	st.local.f32 	[%rd3+48], %f352;
	st.local.f32 	[%rd3+52], %f174;
$L__BB3_36:
	mov.f32 	%f175, 0f3D124925;
	mul.rn.f32 	%f6, %f352, %f175;
	mul.wide.s32 	%rd92, %r288, 4;
	add.s64 	%rd93, %rd4, %rd92;
	ld.local.f32 	%f7, [%rd93];
	st.local.f32 	[%rd93], %f6;
	ld.local.u32 	%r156, [%rd4+28];
	add.s32 	%r157, %r156, 1;
	setp.eq.s32 	%p28, %r157, 7;
	selp.b32 	%r288, 0, %r157, %p28;
	st.local.u32 	[%rd4+28], %r288;
	ld.local.u32 	%r51, [%rd4+32];
	setp.gt.s32 	%p29, %r51, 6;
	@%p29 bra 	$L__BB3_38;
	add.s32 	%r158, %r51, 1;
	st.local.u32 	[%rd4+32], %r158;
$L__BB3_38:
	ld.local.f32 	%f176, [%rd4+40];
	neg.f32 	%f177, %f176;
	fma.rn.f32 	%f178, %f6, 0f40E00000, %f177;
	ld.local.f32 	%f179, [%rd4+48];
	ld.local.f32 	%f180, [%rd4+52];
	sub.rn.f32 	%f181, %f178, %f180;
	add.rn.f32 	%f353, %f179, %f181;
	sub.rn.f32 	%f182, %f353, %f179;
	sub.rn.f32 	%f183, %f182, %f181;
	st.local.f32 	[%rd4+52], %f183;
	st.local.f32 	[%rd4+48], %f353;
	ld.local.f32 	%f184, [%rd4+44];
	sub.rn.f32 	%f185, %f6, %f184;
	add.rn.f32 	%f186, %f176, %f185;
	sub.rn.f32 	%f187, %f186, %f176;
	sub.rn.f32 	%f188, %f187, %f185;
	neg.f32 	%f189, %f7;
	sub.rn.f32 	%f190, %f189, %f188;
	add.rn.f32 	%f191, %f186, %f190;
	sub.rn.f32 	%f192, %f191, %f186;
	sub.rn.f32 	%f193, %f192, %f190;
	st.local.f32 	[%rd4+44], %f193;
	st.local.f32 	[%rd4+40], %f191;
	ld.local.u32 	%r159, [%rd4+36];
	add.s32 	%r160, %r159, 1;
	st.local.u32 	[%rd4+36], %r160;
	and.b32  	%r161, %r160, 1023;
	setp.ne.s32 	%p30, %r161, 0;
	@%p30 bra 	$L__BB3_40;
	mul.hi.s32 	%r162, %r288, -1840700269;
	add.s32 	%r163, %r162, %r288;
	shr.u32 	%r164, %r163, 31;
	shr.s32 	%r165, %r163, 2;
	add.s32 	%r166, %r165, %r164;
	mul.lo.s32 	%r167, %r166, 7;
	sub.s32 	%r168, %r288, %r167;
	mul.wide.s32 	%rd94, %r168, 4;
	add.s64 	%rd95, %rd4, %rd94;
	ld.local.f32 	%f194, [%rd95];
	mov.f32 	%f195, 0f00000000;
	sub.rn.f32 	%f196, %f194, %f195;
	add.rn.f32 	%f197, %f195, %f196;
	sub.rn.f32 	%f198, %f197, %f195;
	sub.rn.f32 	%f199, %f198, %f196;
	mov.f32 	%f200, 0f3F800000;
	mul.rn.f32 	%f201, %f200, %f194;
	sub.rn.f32 	%f202, %f201, %f195;
	add.rn.f32 	%f203, %f195, %f202;
	sub.rn.f32 	%f204, %f203, %f195;
	sub.rn.f32 	%f205, %f204, %f202;
	add.s32 	%r169, %r288, 1;
	mul.hi.s32 	%r170, %r169, -1840700269;
	add.s32 	%r171, %r170, %r169;
	shr.u32 	%r172, %r171, 31;
	shr.s32 	%r173, %r171, 2;
	add.s32 	%r174, %r173, %r172;
	mul.lo.s32 	%r175, %r174, 7;
	sub.s32 	%r176, %r169, %r175;
	mul.wide.s32 	%rd96, %r176, 4;
	add.s64 	%rd97, %rd4, %rd96;
	ld.local.f32 	%f206, [%rd97];
	sub.rn.f32 	%f207, %f206, %f199;
	add.rn.f32 	%f208, %f197, %f207;
	sub.rn.f32 	%f209, %f208, %f197;
	sub.rn.f32 	%f210, %f209, %f207;
	mov.f32 	%f211, 0f40000000;
	mul.rn.f32 	%f212, %f211, %f206;
	sub.rn.f32 	%f213, %f212, %f205;
	add.rn.f32 	%f214, %f203, %f213;
	sub.rn.f32 	%f215, %f214, %f203;
	sub.rn.f32 	%f216, %f215, %f213;
	add.s32 	%r177, %r288, 2;
	mul.hi.s32 	%r178, %r177, -1840700269;
	add.s32 	%r179, %r178, %r177;
	shr.u32 	%r180, %r179, 31;
	shr.s32 	%r181, %r179, 2;
	add.s32 	%r182, %r181, %r180;
	mul.lo.s32 	%r183, %r182, 7;
	sub.s32 	%r184, %r177, %r183;
	mul.wide.s32 	%rd98, %r184, 4;
	add.s64 	%rd99, %rd4, %rd98;
	ld.local.f32 	%f217, [%rd99];
	sub.rn.f32 	%f218, %f217, %f210;
	add.rn.f32 	%f219, %f208, %f218;
	sub.rn.f32 	%f220, %f219, %f208;
	sub.rn.f32 	%f221, %f220, %f218;
	mov.f32 	%f222, 0f40400000;
	mul.rn.f32 	%f223, %f222, %f217;
	sub.rn.f32 	%f224, %f223, %f216;
	add.rn.f32 	%f225, %f214, %f224;
	sub.rn.f32 	%f226, %f225, %f214;
	sub.rn.f32 	%f227, %f226, %f224;
	add.s32 	%r185, %r288, 3;
	mul.hi.s32 	%r186, %r185, -1840700269;
	add.s32 	%r187, %r186, %r185;
	shr.u32 	%r188, %r187, 31;
	shr.s32 	%r189, %r187, 2;
	add.s32 	%r190, %r189, %r188;
	mul.lo.s32 	%r191, %r190, 7;
	sub.s32 	%r192, %r185, %r191;
	mul.wide.s32 	%rd100, %r192, 4;
	add.s64 	%rd101, %rd4, %rd100;
	ld.local.f32 	%f228, [%rd101];
	sub.rn.f32 	%f229, %f228, %f221;
	add.rn.f32 	%f230, %f219, %f229;
	sub.rn.f32 	%f231, %f230, %f219;
	sub.rn.f32 	%f232, %f231, %f229;
	mov.f32 	%f233, 0f40800000;
	mul.rn.f32 	%f234, %f233, %f228;
	sub.rn.f32 	%f235, %f234, %f227;
	add.rn.f32 	%f236, %f225, %f235;
	sub.rn.f32 	%f237, %f236, %f225;
	sub.rn.f32 	%f238, %f237, %f235;
	add.s32 	%r193, %r288, 4;
	mul.hi.s32 	%r194, %r193, -1840700269;
	add.s32 	%r195, %r194, %r193;
	shr.u32 	%r196, %r195, 31;
	shr.s32 	%r197, %r195, 2;
	add.s32 	%r198, %r197, %r196;
	mul.lo.s32 	%r199, %r198, 7;
	sub.s32 	%r200, %r193, %r199;
	mul.wide.s32 	%rd102, %r200, 4;
	add.s64 	%rd103, %rd4, %rd102;
	ld.local.f32 	%f239, [%rd103];
	sub.rn.f32 	%f240, %f239, %f232;
	add.rn.f32 	%f241, %f230, %f240;
	sub.rn.f32 	%f242, %f241, %f230;
	sub.rn.f32 	%f243, %f242, %f240;
	mov.f32 	%f244, 0f40A00000;
	mul.rn.f32 	%f245, %f244, %f239;
	sub.rn.f32 	%f246, %f245, %f238;
	add.rn.f32 	%f247, %f236, %f246;
	sub.rn.f32 	%f248, %f247, %f236;
	sub.rn.f32 	%f249, %f248, %f246;
	add.s32 	%r201, %r288, 5;
	mul.hi.s32 	%r202, %r201, -1840700269;
	add.s32 	%r203, %r202, %r201;
	shr.u32 	%r204, %r203, 31;
	shr.s32 	%r205, %r203, 2;
	add.s32 	%r206, %r205, %r204;
	mul.lo.s32 	%r207, %r206, 7;
	sub.s32 	%r208, %r201, %r207;
	mul.wide.s32 	%rd104, %r208, 4;
	add.s64 	%rd105, %rd4, %rd104;
	ld.local.f32 	%f250, [%rd105];
	sub.rn.f32 	%f251, %f250, %f243;
	add.rn.f32 	%f252, %f241, %f251;
	sub.rn.f32 	%f253, %f252, %f241;
	sub.rn.f32 	%f254, %f253, %f251;
	mov.f32 	%f255, 0f40C00000;
	mul.rn.f32 	%f256, %f255, %f250;
	sub.rn.f32 	%f257, %f256, %f249;
	add.rn.f32 	%f258, %f247, %f257;
	sub.rn.f32 	%f259, %f258, %f247;
	sub.rn.f32 	%f260, %f259, %f257;
	add.s32 	%r209, %r288, 6;
	mul.hi.s32 	%r210, %r209, -1840700269;
	add.s32 	%r211, %r210, %r209;
	shr.u32 	%r212, %r211, 31;
	shr.s32 	%r213, %r211, 2;
	add.s32 	%r214, %r213, %r212;
	mul.lo.s32 	%r215, %r214, 7;
	sub.s32 	%r216, %r209, %r215;
	mul.wide.s32 	%rd106, %r216, 4;
	add.s64 	%rd107, %rd4, %rd106;
	ld.local.f32 	%f261, [%rd107];
	sub.rn.f32 	%f262, %f261, %f254;
	add.rn.f32 	%f263, %f252, %f262;
	sub.rn.f32 	%f264, %f263, %f252;
	sub.rn.f32 	%f265, %f264, %f262;
	mov.f32 	%f266, 0f40E00000;
	mul.rn.f32 	%f267, %f266, %f261;
	sub.rn.f32 	%f268, %f267, %f260;
	add.rn.f32 	%f353, %f258, %f268;
	sub.rn.f32 	%f269, %f353, %f258;
	sub.rn.f32 	%f270, %f269, %f268;
	st.local.f32 	[%rd4+40], %f263;
	st.local.f32 	[%rd4+44], %f265;
	st.local.f32 	[%rd4+48], %f353;
	st.local.f32 	[%rd4+52], %f270;
$L__BB3_40:
	mov.f32 	%f271, 0f3D124925;
	mul.rn.f32 	%f272, %f353, %f271;
	add.f32 	%f273, %f6, %f6;
	sub.f32 	%f11, %f273, %f272;
	add.s64 	%rd109, %rd7, %rd74;
	st.global.f32 	[%rd109], %f11;
	ld.local.u32 	%r217, [%rd5+20];
	setp.gt.s32 	%p31, %r217, 3;
	@%p31 bra 	$L__BB3_42;
	mul.wide.s32 	%rd120, %r287, 4;
	add.s64 	%rd121, %rd5, %rd120;
	st.local.f32 	[%rd121], %f11;
	ld.local.u32 	%r246, [%rd5+16];
	add.s32 	%r247, %r246, 1;
	setp.eq.s32 	%p34, %r247, 4;
	selp.b32 	%r287, 0, %r247, %p34;
	st.local.u32 	[%rd5+16], %r287;
	ld.local.u32 	%r248, [%rd5+20];
	add.s32 	%r249, %r248, 1;
	st.local.u32 	[%rd5+20], %r249;
	ld.local.f32 	%f337, [%rd5+28];
	ld.local.f32 	%f338, [%rd5+32];
	sub.rn.f32 	%f339, %f11, %f338;
	add.rn.f32 	%f340, %f337, %f339;
	sub.rn.f32 	%f341, %f340, %f337;
	sub.rn.f32 	%f342, %f341, %f339;
	st.local.f32 	[%rd5+32], %f342;
	st.local.f32 	[%rd5+28], %f340;
	cvt.rn.f32.s32 	%f343, %r249;
	mul.rn.f32 	%f344, %f343, %f11;
	ld.local.f32 	%f345, [%rd5+36];
	ld.local.f32 	%f346, [%rd5+40];
	sub.rn.f32 	%f347, %f344, %f346;
	add.rn.f32 	%f354, %f345, %f347;
	sub.rn.f32 	%f348, %f354, %f345;
	sub.rn.f32 	%f349, %f348, %f347;
	st.local.f32 	[%rd5+40], %f349;
	st.local.f32 	[%rd5+36], %f354;
	bra.uni 	$L__BB3_44;
$L__BB3_42:
	mul.wide.s32 	%rd110, %r287, 4;
	add.s64 	%rd111, %rd5, %rd110;
	ld.local.f32 	%f274, [%rd111];
	st.local.f32 	[%rd111], %f11;
	ld.local.u32 	%r218, [%rd5+16];
	add.s32 	%r219, %r218, 1;
	setp.eq.s32 	%p32, %r219, 4;
	selp.b32 	%r287, 0, %r219, %p32;
	st.local.u32 	[%rd5+16], %r287;
	ld.local.f32 	%f275, [%rd5+28];
	neg.f32 	%f276, %f275;
	fma.rn.f32 	%f277, %f11, 0f40800000, %f276;
	ld.local.f32 	%f278, [%rd5+36];
	ld.local.f32 	%f279, [%rd5+40];
	sub.rn.f32 	%f280, %f277, %f279;
	add.rn.f32 	%f354, %f278, %f280;
	sub.rn.f32 	%f281, %f354, %f278;
	sub.rn.f32 	%f282, %f281, %f280;
	st.local.f32 	[%rd5+40], %f282;
	st.local.f32 	[%rd5+36], %f354;
	ld.local.f32 	%f283, [%rd5+32];
	sub.rn.f32 	%f284, %f11, %f283;
	add.rn.f32 	%f285, %f275, %f284;
	sub.rn.f32 	%f286, %f285, %f275;
	sub.rn.f32 	%f287, %f286, %f284;
	neg.f32 	%f288, %f274;
	sub.rn.f32 	%f289, %f288, %f287;
	add.rn.f32 	%f290, %f285, %f289;
	sub.rn.f32 	%f291, %f290, %f285;
	sub.rn.f32 	%f292, %f291, %f289;
	st.local.f32 	[%rd5+32], %f292;
	st.local.f32 	[%rd5+28], %f290;
	ld.local.u32 	%r220, [%rd5+24];
	add.s32 	%r221, %r220, 1;
	st.local.u32 	[%rd5+24], %r221;
	and.b32  	%r222, %r221, 1023;
	setp.ne.s32 	%p33, %r222, 0;
	@%p33 bra 	$L__BB3_44;
	shr.s32 	%r223, %r287, 31;
	shr.u32 	%r224, %r223, 30;
	add.s32 	%r225, %r287, %r224;
	and.b32  	%r226, %r225, -4;
	sub.s32 	%r227, %r287, %r226;
	mul.wide.s32 	%rd112, %r227, 4;
	add.s64 	%rd113, %rd5, %rd112;
	ld.local.f32 	%f293, [%rd113];
	mov.f32 	%f294, 0f00000000;
	sub.rn.f32 	%f295, %f293, %f294;
	add.rn.f32 	%f296, %f294, %f295;
	sub.rn.f32 	%f297, %f296, %f294;
	sub.rn.f32 	%f298, %f297, %f295;
	mov.f32 	%f299, 0f3F800000;
	mul.rn.f32 	%f300, %f299, %f293;
	sub.rn.f32 	%f301, %f300, %f294;
	add.rn.f32 	%f302, %f294, %f301;
	sub.rn.f32 	%f303, %f302, %f294;
	sub.rn.f32 	%f304, %f303, %f301;
	add.s32 	%r228, %r287, 1;
	shr.s32 	%r229, %r228, 31;
	shr.u32 	%r230, %r229, 30;
	add.s32 	%r231, %r228, %r230;
	and.b32  	%r232, %r231, -4;
	sub.s32 	%r233, %r228, %r232;
	mul.wide.s32 	%rd114, %r233, 4;
	add.s64 	%rd115, %rd5, %rd114;
	ld.local.f32 	%f305, [%rd115];
	sub.rn.f32 	%f306, %f305, %f298;
	add.rn.f32 	%f307, %f296, %f306;
	sub.rn.f32 	%f308, %f307, %f296;
	sub.rn.f32 	%f309, %f308, %f306;
	mov.f32 	%f310, 0f40000000;
	mul.rn.f32 	%f311, %f310, %f305;
	sub.rn.f32 	%f312, %f311, %f304;
	add.rn.f32 	%f313, %f302, %f312;
	sub.rn.f32 	%f314, %f313, %f302;
	sub.rn.f32 	%f315, %f314, %f312;
	add.s32 	%r234, %r287, 2;
	shr.s32 	%r235, %r234, 31;
	shr.u32 	%r236, %r235, 30;
	add.s32 	%r237, %r234, %r236;
	and.b32  	%r238, %r237, -4;
	sub.s32 	%r239, %r234, %r238;
	mul.wide.s32 	%rd116, %r239, 4;
	add.s64 	%rd117, %rd5, %rd116;
	ld.local.f32 	%f316, [%rd117];
	sub.rn.f32 	%f317, %f316, %f309;
	add.rn.f32 	%f318, %f307, %f317;
	sub.rn.f32 	%f319, %f318, %f307;
	sub.rn.f32 	%f320, %f319, %f317;
	mov.f32 	%f321, 0f40400000;
	mul.rn.f32 	%f322, %f321, %f316;
	sub.rn.f32 	%f323, %f322, %f315;
	add.rn.f32 	%f324, %f313, %f323;
	sub.rn.f32 	%f325, %f324, %f313;
	sub.rn.f32 	%f326, %f325, %f323;
	add.s32 	%r240, %r287, 3;
	shr.s32 	%r241, %r240, 31;
	shr.u32 	%r242, %r241, 30;
	add.s32 	%r243, %r240, %r242;
	and.b32  	%r244, %r243, -4;
	sub.s32 	%r245, %r240, %r244;
	mul.wide.s32 	%rd118, %r245, 4;
	add.s64 	%rd119, %rd5, %rd118;
	ld.local.f32 	%f327, [%rd119];
	sub.rn.f32 	%f328, %f327, %f320;
	add.rn.f32 	%f329, %f318, %f328;
	sub.rn.f32 	%f330, %f329, %f318;
	sub.rn.f32 	%f331, %f330, %f328;
	mov.f32 	%f332, 0f40800000;
	mul.rn.f32 	%f333, %f332, %f327;
	sub.rn.f32 	%f334, %f333, %f326;
	add.rn.f32 	%f354, %f324, %f334;
	sub.rn.f32 	%f335, %f354, %f324;
	sub.rn.f32 	%f336, %f335, %f334;
	st.local.f32 	[%rd5+28], %f329;
	st.local.f32 	[%rd5+32], %f331;
	st.local.f32 	[%rd5+36], %f354;
	st.local.f32 	[%rd5+40], %f336;
$L__BB3_44:
	ld.param.u64 	%rd128, [pma_many_series_one_param_f32_param_5];
	cvta.to.global.u64 	%rd8, %rd128;
	add.s32 	%r250, %r285, 7;
	setp.lt.u32 	%p35, %r250, %r8;
	@%p35 bra 	$L__BB3_46;
	mov.f32 	%f350, 0f3DCCCCCD;
	mul.rn.f32 	%f351, %f354, %f350;
	add.s64 	%rd123, %rd8, %rd74;
	st.global.f32 	[%rd123], %f351;
	bra.uni 	$L__BB3_47;
$L__BB3_46:
	add.s64 	%rd125, %rd8, %rd74;
	mov.b32 	%r251, 2143289344;
	st.global.u32 	[%rd125], %r251;
$L__BB3_47:
	ld.param.u32 	%r265, [pma_many_series_one_param_f32_param_1];
	add.s32 	%r286, %r286, 1;
	add.s32 	%r285, %r285, 1;
	add.s32 	%r284, %r284, %r265;
	setp.ne.s32 	%p36, %r286, -7;
	@%p36 bra 	$L__BB3_32;
$L__BB3_48:
	ret;

}
	// .globl	pma_ms1p_tiled_f32_tx1_ty2
.visible .entry pma_ms1p_tiled_f32_tx1_ty2(
	.param .u64 .ptr .align 1 pma_ms1p_tiled_f32_tx1_ty2_param_0,
	.param .u32 pma_ms1p_tiled_f32_tx1_ty2_param_1,
	.param .u32 pma_ms1p_tiled_f32_tx1_ty2_param_2,
	.param .u64 .ptr .align 1 pma_ms1p_tiled_f32_tx1_ty2_param_3,
	.param .u64 .ptr .align 1 pma_ms1p_tiled_f32_tx1_ty2_param_4,
	.param .u64 .ptr .align 1 pma_ms1p_tiled_f32_tx1_ty2_param_5
)
{
	.local .align 4 .b8 	__local_depot4[156];
	.reg .b64 	%SP;
	.reg .b64 	%SPL;
	.reg .pred 	%p<37>;
	.reg .b32 	%r<291>;
	.reg .b32 	%f<355>;
	.reg .b64 	%rd<129>;

	mov.u64 	%SPL, __local_depot4;
	ld.param.u64 	%rd10, [pma_ms1p_tiled_f32_tx1_ty2_param_3];
	ld.param.u64 	%rd11, [pma_ms1p_tiled_f32_tx1_ty2_param_4];
	ld.param.u64 	%rd12, [pma_ms1p_tiled_f32_tx1_ty2_param_5];
	cvta.to.global.u64 	%rd1, %rd12;
	cvta.to.global.u64 	%rd2, %rd11;
	add.u64 	%rd3, %SPL, 0;
	add.u64 	%rd4, %SPL, 56;
	add.u64 	%rd5, %SPL, 112;
	mov.u32 	%r60, %ctaid.y;
	setp.eq.s32 	%p1, %r60, 0;
	@%p1 bra 	$L__BB4_2;
	mov.u32 	%r61, %ctaid.x;
	mov.u32 	%r62, %ntid.y;
	mov.u32 	%r63, %tid.y;
	mad.lo.s32 	%r272, %r61, %r62, %r63;
	bra.uni 	$L__BB4_3;
$L__BB4_2:
	mov.u32 	%r272, %ctaid.x;
$L__BB4_3:
	ld.param.u32 	%r252, [pma_ms1p_tiled_f32_tx1_ty2_param_1];
	setp.ge.s32 	%p2, %r272, %r252;
	mov.u32 	%r64, %tid.x;
	setp.ne.s32 	%p3, %r64, 0;
	or.pred  	%p4, %p3, %p2;
	@%p4 bra 	$L__BB4_48;
	setp.eq.s64 	%p5, %rd10, 0;
	mov.b32 	%r273, 0;
	@%p5 bra 	$L__BB4_6;
	cvta.to.global.u64 	%rd16, %rd10;
	mul.wide.s32 	%rd17, %r272, 4;
	add.s64 	%rd18, %rd16, %rd17;
	ld.global.nc.u32 	%r273, [%rd18];
$L__BB4_6:
	ld.param.u32 	%r266, [pma_ms1p_tiled_f32_tx1_ty2_param_2];
	max.s32 	%r285, %r273, 0;
	setp.ge.s32 	%p6, %r285, %r266;
	@%p6 bra 	$L__BB4_48;
	ld.param.u32 	%r267, [pma_ms1p_tiled_f32_tx1_ty2_param_2];
	add.s32 	%r7, %r285, 6;
	add.s32 	%r8, %r285, 9;
	min.u32 	%r9, %r267, %r7;
	and.b32  	%r10, %r9, 7;
	setp.lt.u32 	%p7, %r9, 8;
	mov.b32 	%r277, 0;
	@%p7 bra 	$L__BB4_10;
	ld.param.u32 	%r253, [pma_ms1p_tiled_f32_tx1_ty2_param_1];
	and.b32  	%r277, %r9, 2147483640;
	neg.s32 	%r275, %r277;
	shl.b32 	%r13, %r253, 3;
	mov.u32 	%r274, %r272;
$L__BB4_9:
	.pragma "nounroll";
	ld.param.u32 	%r254, [pma_ms1p_tiled_f32_tx1_ty2_param_1];
	mul.wide.s32 	%rd19, %r274, 4;
	add.s64 	%rd20, %rd2, %rd19;
	mov.b32 	%r67, 2143289344;
	st.global.u32 	[%rd20], %r67;
	mul.wide.s32 	%rd21, %r254, 4;
	add.s64 	%rd22, %rd20, %rd21;
	st.global.u32 	[%rd22], %r67;
	add.s64 	%rd23, %rd22, %rd21;
	st.global.u32 	[%rd23], %r67;
	add.s64 	%rd24, %rd23, %rd21;
	st.global.u32 	[%rd24], %r67;
	add.s64 	%rd25, %rd24, %rd21;
	st.global.u32 	[%rd25], %r67;
	add.s64 	%rd26, %rd25, %rd21;
	st.global.u32 	[%rd26], %r67;
	add.s64 	%rd27, %rd26, %rd21;
	st.global.u32 	[%rd27], %r67;
	add.s64 	%rd28, %rd27, %rd21;
	st.global.u32 	[%rd28], %r67;
	add.s32 	%r275, %r275, 8;
	add.s32 	%r274, %r274, %r13;
	setp.ne.s32 	%p8, %r275, 0;
	@%p8 bra 	$L__BB4_9;
$L__BB4_10:
	setp.eq.s32 	%p9, %r10, 0;
	@%p9 bra 	$L__BB4_18;
	and.b32  	%r19, %r9, 3;
	setp.lt.u32 	%p10, %r10, 4;
	@%p10 bra 	$L__BB4_13;
	ld.param.u32 	%r255, [pma_ms1p_tiled_f32_tx1_ty2_param_1];
	mad.lo.s32 	%r68, %r277, %r255, %r272;
	mul.wide.s32 	%rd29, %r68, 4;
	add.s64 	%rd30, %rd2, %rd29;
	mov.b32 	%r69, 2143289344;
	st.global.u32 	[%rd30], %r69;
	mul.wide.s32 	%rd31, %r255, 4;
	add.s64 	%rd32, %rd30, %rd31;
	st.global.u32 	[%rd32], %r69;
	add.s64 	%rd33, %rd32, %rd31;
	st.global.u32 	[%rd33], %r69;
	add.s64 	%rd34, %rd33, %rd31;
	st.global.u32 	[%rd34], %r69;
	add.s32 	%r277, %r277, 4;
$L__BB4_13:
	setp.eq.s32 	%p11, %r19, 0;
	@%p11 bra 	$L__BB4_18;
	setp.eq.s32 	%p12, %r19, 1;
	@%p12 bra 	$L__BB4_16;
	ld.param.u32 	%r256, [pma_ms1p_tiled_f32_tx1_ty2_param_1];
	mad.lo.s32 	%r70, %r277, %r256, %r272;
	mul.wide.s32 	%rd35, %r70, 4;
	add.s64 	%rd36, %rd2, %rd35;
	mov.b32 	%r71, 2143289344;
	st.global.u32 	[%rd36], %r71;
	mul.wide.s32 	%rd37, %r256, 4;
	add.s64 	%rd38, %rd36, %rd37;
	st.global.u32 	[%rd38], %r71;
	add.s32 	%r277, %r277, 2;
$L__BB4_16:
	and.b32  	%r72, %r9, 1;
	setp.eq.b32 	%p13, %r72, 1;
	not.pred 	%p14, %p13;
	@%p14 bra 	$L__BB4_18;
	ld.param.u32 	%r257, [pma_ms1p_tiled_f32_tx1_ty2_param_1];
	mad.lo.s32 	%r73, %r277, %r257, %r272;
	mul.wide.s32 	%rd39, %r73, 4;
	add.s64 	%rd40, %rd2, %rd39;
	mov.b32 	%r74, 2143289344;
	st.global.u32 	[%rd40], %r74;
$L__BB4_18:
	ld.param.u32 	%r268, [pma_ms1p_tiled_f32_tx1_ty2_param_2];
	min.s32 	%r76, %r268, %r8;
	max.s32 	%r24, %r76, 1;
	and.b32  	%r25, %r24, 7;
	setp.lt.s32 	%p15, %r76, 8;
	mov.b32 	%r282, 0;
	@%p15 bra 	$L__BB4_21;
	ld.param.u32 	%r258, [pma_ms1p_tiled_f32_tx1_ty2_param_1];
	and.b32  	%r282, %r24, 2147483640;
	neg.s32 	%r280, %r282;
	shl.b32 	%r28, %r258, 3;
	mov.u32 	%r279, %r272;
$L__BB4_20:
	.pragma "nounroll";
	ld.param.u32 	%r259, [pma_ms1p_tiled_f32_tx1_ty2_param_1];
	mul.wide.s32 	%rd41, %r279, 4;
	add.s64 	%rd42, %rd1, %rd41;
	mov.b32 	%r77, 2143289344;
	st.global.u32 	[%rd42], %r77;
	mul.wide.s32 	%rd43, %r259, 4;
	add.s64 	%rd44, %rd42, %rd43;
	st.global.u32 	[%rd44], %r77;
	add.s64 	%rd45, %rd44, %rd43;
	st.global.u32 	[%rd45], %r77;
	add.s64 	%rd46, %rd45, %rd43;
	st.global.u32 	[%rd46], %r77;
	add.s64 	%rd47, %rd46, %rd43;
	st.global.u32 	[%rd47], %r77;
	add.s64 	%rd48, %rd47, %rd43;
	st.global.u32 	[%rd48], %r77;
	add.s64 	%rd49, %rd48, %rd43;
	st.global.u32 	[%rd49], %r77;
	add.s64 	%rd50, %rd49, %rd43;
	st.global.u32 	[%rd50], %r77;
	add.s32 	%r280, %r280, 8;
	add.s32 	%r279, %r279, %r28;
	setp.ne.s32 	%p16, %r280, 0;
	@%p16 bra 	$L__BB4_20;
$L__BB4_21:
	setp.eq.s32 	%p17, %r25, 0;
	@%p17 bra 	$L__BB4_29;
	and.b32  	%r34, %r24, 3;
	setp.lt.u32 	%p18, %r25, 4;
	@%p18 bra 	$L__BB4_24;
	ld.param.u32 	%r260, [pma_ms1p_tiled_f32_tx1_ty2_param_1];
	mad.lo.s32 	%r78, %r282, %r260, %r272;
	mul.wide.s32 	%rd51, %r78, 4;
	add.s64 	%rd52, %rd1, %rd51;
	mov.b32 	%r79, 2143289344;
	st.global.u32 	[%rd52], %r79;
	mul.wide.s32 	%rd53, %r260, 4;
	add.s64 	%rd54, %rd52, %rd53;
	st.global.u32 	[%rd54], %r79;
	add.s64 	%rd55, %rd54, %rd53;
	st.global.u32 	[%rd55], %r79;
	add.s64 	%rd56, %rd55, %rd53;
	st.global.u32 	[%rd56], %r79;
	add.s32 	%r282, %r282, 4;
$L__BB4_24:
	setp.eq.s32 	%p19, %r34, 0;
	@%p19 bra 	$L__BB4_29;
	setp.eq.s32 	%p20, %r34, 1;
	@%p20 bra 	$L__BB4_27;
	ld.param.u32 	%r261, [pma_ms1p_tiled_f32_tx1_ty2_param_1];
	mad.lo.s32 	%r80, %r282, %r261, %r272;
	mul.wide.s32 	%rd57, %r80, 4;
	add.s64 	%rd58, %rd1, %rd57;
	mov.b32 	%r81, 2143289344;
	st.global.u32 	[%rd58], %r81;
	mul.wide.s32 	%rd59, %r261, 4;
	add.s64 	%rd60, %rd58, %rd59;
	st.global.u32 	[%rd60], %r81;
	add.s32 	%r282, %r282, 2;
$L__BB4_27:
	and.b32  	%r82, %r24, 1;
	setp.eq.b32 	%p21, %r82, 1;
	not.pred 	%p22, %p21;
	@%p22 bra 	$L__BB4_29;
	ld.param.u32 	%r262, [pma_ms1p_tiled_f32_tx1_ty2_param_1];
	mad.lo.s32 	%r83, %r282, %r262, %r272;
	mul.wide.s32 	%rd61, %r83, 4;
	add.s64 	%rd62, %rd1, %rd61;
	mov.b32 	%r84, 2143289344;
	st.global.u32 	[%rd62], %r84;
$L__BB4_29:
	ld.param.u32 	%r269, [pma_ms1p_tiled_f32_tx1_ty2_param_2];
	setp.ge.u32 	%p23, %r7, %r269;
	@%p23 bra 	$L__BB4_48;
	ld.param.u64 	%rd127, [pma_ms1p_tiled_f32_tx1_ty2_param_4];
	ld.param.u32 	%r270, [pma_ms1p_tiled_f32_tx1_ty2_param_2];
	ld.param.u32 	%r263, [pma_ms1p_tiled_f32_tx1_ty2_param_1];
	ld.param.u64 	%rd126, [pma_ms1p_tiled_f32_tx1_ty2_param_0];
	mad.lo.s32 	%r85, %r285, %r263, %r272;
	cvta.to.global.u64 	%rd6, %rd126;
	mul.wide.s32 	%rd63, %r85, 4;
	add.s64 	%rd64, %rd6, %rd63;
	ld.global.nc.f32 	%f16, [%rd64];
	mul.wide.s32 	%rd65, %r263, 4;
	add.s64 	%rd66, %rd64, %rd65;
	ld.global.nc.f32 	%f17, [%rd66];
	add.s64 	%rd67, %rd66, %rd65;
	ld.global.nc.f32 	%f18, [%rd67];
	add.s64 	%rd68, %rd67, %rd65;
	ld.global.nc.f32 	%f19, [%rd68];
	shl.b32 	%r86, %r263, 2;
	add.s32 	%r87, %r86, %r85;
	add.s64 	%rd69, %rd68, %rd65;
	ld.global.nc.f32 	%f20, [%rd69];
	add.s64 	%rd70, %rd69, %rd65;
	ld.global.nc.f32 	%f21, [%rd70];
	shl.b32 	%r88, %r263, 1;
	add.s32 	%r89, %r87, %r88;
	add.s64 	%rd71, %rd70, %rd65;
	ld.global.nc.f32 	%f22, [%rd71];
	st.local.f32 	[%rd3], %f16;
	st.local.f32 	[%rd3+4], %f17;
	st.local.f32 	[%rd3+8], %f18;
	st.local.f32 	[%rd3+12], %f19;
	st.local.f32 	[%rd3+16], %f20;
	st.local.f32 	[%rd3+20], %f21;
	st.local.f32 	[%rd3+24], %f22;
	mov.b32 	%r90, 0;
	st.local.u32 	[%rd3+28], %r90;
	mov.b32 	%r91, 7;
	st.local.u32 	[%rd3+32], %r91;
	st.local.u32 	[%rd3+36], %r90;
	mov.f32 	%f23, 0f00000000;
	add.rn.f32 	%f24, %f23, %f16;
	mov.f32 	%f25, 0f3F800000;
	mul.rn.f32 	%f26, %f25, %f16;
	add.rn.f32 	%f27, %f23, %f26;
	add.rn.f32 	%f28, %f24, %f17;
	mov.f32 	%f29, 0f40000000;
	mul.rn.f32 	%f30, %f29, %f17;
	add.rn.f32 	%f31, %f27, %f30;
	add.rn.f32 	%f32, %f28, %f18;
	mov.f32 	%f33, 0f40400000;
	mul.rn.f32 	%f34, %f33, %f18;
	add.rn.f32 	%f35, %f31, %f34;
	add.rn.f32 	%f36, %f32, %f19;
	mov.f32 	%f37, 0f40800000;
	mul.rn.f32 	%f38, %f37, %f19;
	add.rn.f32 	%f39, %f35, %f38;
	add.rn.f32 	%f40, %f36, %f20;
	mov.f32 	%f41, 0f40A00000;
	mul.rn.f32 	%f42, %f41, %f20;
	add.rn.f32 	%f43, %f39, %f42;
	add.rn.f32 	%f44, %f40, %f21;
	mov.f32 	%f45, 0f40C00000;
	mul.rn.f32 	%f46, %f45, %f21;
	add.rn.f32 	%f47, %f43, %f46;
	add.rn.f32 	%f48, %f44, %f22;
	mov.f32 	%f49, 0f40E00000;
	mul.rn.f32 	%f50, %f49, %f22;
	add.rn.f32 	%f51, %f47, %f50;
	st.local.f32 	[%rd3+40], %f48;
	st.local.u32 	[%rd3+44], %r90;
	st.local.f32 	[%rd3+48], %f51;
	st.local.u32 	[%rd3+52], %r90;
	st.local.u32 	[%rd4+4], %r90;
	st.local.u32 	[%rd4+8], %r90;
	st.local.u32 	[%rd4+12], %r90;
	st.local.u32 	[%rd4+16], %r90;
	st.local.u32 	[%rd4+20], %r90;
	st.local.u32 	[%rd4+24], %r90;
	st.local.u32 	[%rd5], %r90;
	st.local.u32 	[%rd5+4], %r90;
	st.local.u32 	[%rd5+8], %r90;
	st.local.u32 	[%rd5+12], %r90;
	st.local.u32 	[%rd5+16], %r90;
	st.local.u32 	[%rd5+24], %r90;
	mov.f32 	%f52, 0f3D124925;
	mul.rn.f32 	%f53, %f51, %f52;
	st.local.f32 	[%rd4], %f53;
	mov.b32 	%r92, 1;
	st.local.u32 	[%rd4+28], %r92;
	st.local.u32 	[%rd4+32], %r92;
	mul.f32 	%f54, %f53, 0f40E00000;
	sub.rn.f32 	%f55, %f54, %f23;
	add.rn.f32 	%f56, %f23, %f55;
	sub.rn.f32 	%f57, %f56, %f23;
	sub.rn.f32 	%f58, %f57, %f55;
	st.local.f32 	[%rd4+52], %f58;
	st.local.f32 	[%rd4+48], %f56;
	sub.rn.f32 	%f59, %f53, %f23;
	add.rn.f32 	%f60, %f23, %f59;
	sub.rn.f32 	%f61, %f60, %f23;
	sub.rn.f32 	%f62, %f61, %f59;
	mov.f32 	%f63, 0f80000000;
	sub.rn.f32 	%f64, %f63, %f62;
	add.rn.f32 	%f65, %f60, %f64;
	sub.rn.f32 	%f66, %f65, %f60;
	sub.rn.f32 	%f67, %f66, %f64;
	st.local.f32 	[%rd4+44], %f67;
	st.local.f32 	[%rd4+40], %f65;
	st.local.u32 	[%rd4+36], %r92;
	mul.rn.f32 	%f68, %f56, %f52;
	add.f32 	%f69, %f53, %f53;
	sub.f32 	%f70, %f69, %f68;
	cvta.to.global.u64 	%rd7, %rd127;
	mul.wide.s32 	%rd72, %r89, 4;
	add.s64 	%rd73, %rd7, %rd72;
	st.global.f32 	[%rd73], %f70;
	st.local.f32 	[%rd5], %f70;
	st.local.u32 	[%rd5+16], %r92;
	st.local.u32 	[%rd5+20], %r92;
	sub.rn.f32 	%f71, %f70, %f23;
	add.rn.f32 	%f72, %f23, %f71;
	sub.rn.f32 	%f73, %f72, %f23;
	sub.rn.f32 	%f74, %f73, %f71;
	st.local.f32 	[%rd5+32], %f74;
	st.local.f32 	[%rd5+28], %f72;
	mul.rn.f32 	%f75, %f25, %f70;
	sub.rn.f32 	%f76, %f75, %f23;
	add.rn.f32 	%f77, %f23, %f76;
	sub.rn.f32 	%f78, %f77, %f23;
	sub.rn.f32 	%f79, %f78, %f76;
	st.local.f32 	[%rd5+40], %f79;
	st.local.f32 	[%rd5+36], %f77;
	add.s32 	%r39, %r285, 7;
	setp.ge.u32 	%p24, %r39, %r270;
	@%p24 bra 	$L__BB4_48;
	ld.param.u32 	%r271, [pma_ms1p_tiled_f32_tx1_ty2_param_2];
	ld.param.u32 	%r264, [pma_ms1p_tiled_f32_tx1_ty2_param_1];
	sub.s32 	%r286, %r285, %r271;
	mad.lo.s32 	%r284, %r264, %r39, %r272;
	mov.b32 	%r289, 0;
	mov.b32 	%r287, 1;
	mov.u32 	%r288, %r287;
$L__BB4_32:
	mul.wide.s32 	%rd74, %r284, 4;
	add.s64 	%rd75, %rd6, %rd74;
	ld.global.nc.f32 	%f1, [%rd75];
	mul.wide.s32 	%rd76, %r289, 4;
	add.s64 	%rd77, %rd3, %rd76;
	ld.local.f32 	%f2, [%rd77];
	st.local.f32 	[%rd77], %f1;
	ld.local.u32 	%r95, [%rd3+28];
	add.s32 	%r96, %r95, 1;
	setp.eq.s32 	%p25, %r96, 7;
	selp.b32 	%r289, 0, %r96, %p25;
	st.local.u32 	[%rd3+28], %r289;
	ld.local.u32 	%r49, [%rd3+32];
	setp.gt.s32 	%p26, %r49, 6;
	@%p26 bra 	$L__BB4_34;
	add.s32 	%r97, %r49, 1;
	st.local.u32 	[%rd3+32], %r97;
$L__BB4_34:
	ld.local.f32 	%f80, [%rd3+40];
	neg.f32 	%f81, %f80;
	fma.rn.f32 	%f82, %f1, 0f40E00000, %f81;
	ld.local.f32 	%f83, [%rd3+48];
	ld.local.f32 	%f84, [%rd3+52];
	sub.rn.f32 	%f85, %f82, %f84;
	add.rn.f32 	%f352, %f83, %f85;
	sub.rn.f32 	%f86, %f352, %f83;
	sub.rn.f32 	%f87, %f86, %f85;
	st.local.f32 	[%rd3+52], %f87;
	st.local.f32 	[%rd3+48], %f352;
	ld.local.f32 	%f88, [%rd3+44];
	sub.rn.f32 	%f89, %f1, %f88;
	add.rn.f32 	%f90, %f80, %f89;
	sub.rn.f32 	%f91, %f90, %f80;
	sub.rn.f32 	%f92, %f91, %f89;
	neg.f32 	%f93, %f2;
	sub.rn.f32 	%f94, %f93, %f92;
	add.rn.f32 	%f95, %f90, %f94;
	sub.rn.f32 	%f96, %f95, %f90;
	sub.rn.f32 	%f97, %f96, %f94;
	st.local.f32 	[%rd3+44], %f97;
	st.local.f32 	[%rd3+40], %f95;
	ld.local.u32 	%r98, [%rd3+36];
	add.s32 	%r99, %r98, 1;
	st.local.u32 	[%rd3+36], %r99;
	and.b32  	%r100, %r99, 1023;
	setp.ne.s32 	%p27, %r100, 0;
	@%p27 bra 	$L__BB4_36;
	mul.hi.s32 	%r101, %r289, -1840700269;
	add.s32 	%r102, %r101, %r289;
	shr.u32 	%r103, %r102, 31;
	shr.s32 	%r104, %r102, 2;
	add.s32 	%r105, %r104, %r103;
	mul.lo.s32 	%r106, %r105, 7;
	sub.s32 	%r107, %r289, %r106;
	mul.wide.s32 	%rd78, %r107, 4;
	add.s64 	%rd79, %rd3, %rd78;
	ld.local.f32 	%f98, [%rd79];
	mov.f32 	%f99, 0f00000000;
	sub.rn.f32 	%f100, %f98, %f99;
	add.rn.f32 	%f101, %f99, %f100;
	sub.rn.f32 	%f102, %f101, %f99;
	sub.rn.f32 	%f103, %f102, %f100;
	mov.f32 	%f104, 0f3F800000;
	mul.rn.f32 	%f105, %f104, %f98;
	sub.rn.f32 	%f106, %f105, %f99;
	add.rn.f32 	%f107, %f99, %f106;
	sub.rn.f32 	%f108, %f107, %f99;
	sub.rn.f32 	%f109, %f108, %f106;
	add.s32 	%r108, %r289, 1;
	mul.hi.s32 	%r109, %r108, -1840700269;
	add.s32 	%r110, %r109, %r108;
	shr.u32 	%r111, %r110, 31;
	shr.s32 	%r112, %r110, 2;
	add.s32 	%r113, %r112, %r111;
	mul.lo.s32 	%r114, %r113, 7;
	sub.s32 	%r115, %r108, %r114;
	mul.wide.s32 	%rd80, %r115, 4;
	add.s64 	%rd81, %rd3, %rd80;
	ld.local.f32 	%f110, [%rd81];
	sub.rn.f32 	%f111, %f110, %f103;
	add.rn.f32 	%f112, %f101, %f111;
	sub.rn.f32 	%f113, %f112, %f101;
	sub.rn.f32 	%f114, %f113, %f111;
	mov.f32 	%f115, 0f40000000;
	mul.rn.f32 	%f116, %f115, %f110;
	sub.rn.f32 	%f117, %f116, %f109;
	add.rn.f32 	%f118, %f107, %f117;
	sub.rn.f32 	%f119, %f118, %f107;
	sub.rn.f32 	%f120, %f119, %f117;
	add.s32 	%r116, %r289, 2;
	mul.hi.s32 	%r117, %r116, -1840700269;
	add.s32 	%r118, %r117, %r116;
	shr.u32 	%r119, %r118, 31;
	shr.s32 	%r120, %r118, 2;
	add.s32 	%r121, %r120, %r119;
	mul.lo.s32 	%r122, %r121, 7;
	sub.s32 	%r123, %r116, %r122;
	mul.wide.s32 	%rd82, %r123, 4;
	add.s64 	%rd83, %rd3, %rd82;
	ld.local.f32 	%f121, [%rd83];
	sub.rn.f32 	%f122, %f121, %f114;
	add.rn.f32 	%f123, %f112, %f122;
	sub.rn.f32 	%f124, %f123, %f112;
	sub.rn.f32 	%f125, %f124, %f122;
	mov.f32 	%f126, 0f40400000;
	mul.rn.f32 	%f127, %f126, %f121;
	sub.rn.f32 	%f128, %f127, %f120;
	add.rn.f32 	%f129, %f118, %f128;
	sub.rn.f32 	%f130, %f129, %f118;
	sub.rn.f32 	%f131, %f130, %f128;
	add.s32 	%r124, %r289, 3;
	mul.hi.s32 	%r125, %r124, -1840700269;
	add.s32 	%r126, %r125, %r124;
	shr.u32 	%r127, %r126, 31;
	shr.s32 	%r128, %r126, 2;
	add.s32 	%r129, %r128, %r127;
	mul.lo.s32 	%r130, %r129, 7;
	sub.s32 	%r131, %r124, %r130;
	mul.wide.s32 	%rd84, %r131, 4;
	add.s64 	%rd85, %rd3, %rd84;
	ld.local.f32 	%f132, [%rd85];
	sub.rn.f32 	%f133, %f132, %f125;
	add.rn.f32 	%f134, %f123, %f133;
	sub.rn.f32 	%f135, %f134, %f123;
	sub.rn.f32 	%f136, %f135, %f133;
	mov.f32 	%f137, 0f40800000;
	mul.rn.f32 	%f138, %f137, %f132;
	sub.rn.f32 	%f139, %f138, %f131;
	add.rn.f32 	%f140, %f129, %f139;
	sub.rn.f32 	%f141, %f140, %f129;
	sub.rn.f32 	%f142, %f141, %f139;
	add.s32 	%r132, %r289, 4;
	mul.hi.s32 	%r133, %r132, -1840700269;
	add.s32 	%r134, %r133, %r132;
	shr.u32 	%r135, %r134, 31;
	shr.s32 	%r136, %r134, 2;
	add.s32 	%r137, %r136, %r135;
	mul.lo.s32 	%r138, %r137, 7;
	sub.s32 	%r139, %r132, %r138;
	mul.wide.s32 	%rd86, %r139, 4;
	add.s64 	%rd87, %rd3, %rd86;
	ld.local.f32 	%f143, [%rd87];
	sub.rn.f32 	%f144, %f143, %f136;
	add.rn.f32 	%f145, %f134, %f144;
	sub.rn.f32 	%f146, %f145, %f134;
	sub.rn.f32 	%f147, %f146, %f144;
	mov.f32 	%f148, 0f40A00000;
	mul.rn.f32 	%f149, %f148, %f143;
	sub.rn.f32 	%f150, %f149, %f142;
	add.rn.f32 	%f151, %f140, %f150;
	sub.rn.f32 	%f152, %f151, %f140;
	sub.rn.f32 	%f153, %f152, %f150;
	add.s32 	%r140, %r289, 5;
	mul.hi.s32 	%r141, %r140, -1840700269;
	add.s32 	%r142, %r141, %r140;
	shr.u32 	%r143, %r142, 31;
	shr.s32 	%r144, %r142, 2;
	add.s32 	%r145, %r144, %r143;
	mul.lo.s32 	%r146, %r145, 7;
	sub.s32 	%r147, %r140, %r146;
	mul.wide.s32 	%rd88, %r147, 4;
	add.s64 	%rd89, %rd3, %rd88;
	ld.local.f32 	%f154, [%rd89];
	sub.rn.f32 	%f155, %f154, %f147;
	add.rn.f32 	%f156, %f145, %f155;
	sub.rn.f32 	%f157, %f156, %f145;
	sub.rn.f32 	%f158, %f157, %f155;
	mov.f32 	%f159, 0f40C00000;
	mul.rn.f32 	%f160, %f159, %f154;
	sub.rn.f32 	%f161, %f160, %f153;
	add.rn.f32 	%f162, %f151, %f161;
	sub.rn.f32 	%f163, %f162, %f151;
	sub.rn.f32 	%f164, %f163, %f161;
	add.s32 	%r148, %r289, 6;
	mul.hi.s32 	%r149, %r148, -1840700269;
	add.s32 	%r150, %r149, %r148;
	shr.u32 	%r151, %r150, 31;
	shr.s32 	%r152, %r150, 2;
	add.s32 	%r153, %r152, %r151;
	mul.lo.s32 	%r154, %r153, 7;
	sub.s32 	%r155, %r148, %r154;
	mul.wide.s32 	%rd90, %r155, 4;
	add.s64 	%rd91, %rd3, %rd90;
	ld.local.f32 	%f165, [%rd91];
	sub.rn.f32 	%f166, %f165, %f158;
	add.rn.f32 	%f167, %f156, %f166;
	sub.rn.f32 	%f168, %f167, %f156;
	sub.rn.f32 	%f169, %f168, %f166;
	mov.f32 	%f170, 0f40E00000;
	mul.rn.f32 	%f171, %f170, %f165;
	sub.rn.f32 	%f172, %f171, %f164;
	add.rn.f32 	%f352, %f162, %f172;
	sub.rn.f32 	%f173, %f352, %f162;
	sub.rn.f32 	%f174, %f173, %f172;
	st.local.f32 	[%rd3+40], %f167;
	st.local.f32 	[%rd3+44], %f169;
	st.local.f32 	[%rd3+48], %f352;
	st.local.f32 	[%rd3+52], %f174;
$L__BB4_36:
	mov.f32 	%f175, 0f3D124925;
	mul.rn.f32 	%f6, %f352, %f175;
	mul.wide.s32 	%rd92, %r288, 4;
	add.s64 	%rd93, %rd4, %rd92;
	ld.local.f32 	%f7, [%rd93];
	st.local.f32 	[%rd93], %f6;
	ld.local.u32 	%r156, [%rd4+28];
	add.s32 	%r157, %r156, 1;
	setp.eq.s32 	%p28, %r157, 7;
	selp.b32 	%r288, 0, %r157, %p28;
	st.local.u32 	[%rd4+28], %r288;
	ld.local.u32 	%r51, [%rd4+32];
	setp.gt.s32 	%p29, %r51, 6;
	@%p29 bra 	$L__BB4_38;
	add.s32 	%r158, %r51, 1;
	st.local.u32 	[%rd4+32], %r158;
$L__BB4_38:
	ld.local.f32 	%f176, [%rd4+40];
	neg.f32 	%f177, %f176;
	fma.rn.f32 	%f178, %f6, 0f40E00000, %f177;
	ld.local.f32 	%f179, [%rd4+48];
	ld.local.f32 	%f180, [%rd4+52];
	sub.rn.f32 	%f181, %f178, %f180;
	add.rn.f32 	%f353, %f179, %f181;
	sub.rn.f32 	%f182, %f353, %f179;
	sub.rn.f32 	%f183, %f182, %f181;
	st.local.f32 	[%rd4+52], %f183;
	st.local.f32 	[%rd4+48], %f353;
	ld.local.f32 	%f184, [%rd4+44];
	sub.rn.f32 	%f185, %f6, %f184;
	add.rn.f32 	%f186, %f176, %f185;
	sub.rn.f32 	%f187, %f186, %f176;
	sub.rn.f32 	%f188, %f187, %f185;
	neg.f32 	%f189, %f7;
	sub.rn.f32 	%f190, %f189, %f188;
	add.rn.f32 	%f191, %f186, %f190;
	sub.rn.f32 	%f192, %f191, %f186;
	sub.rn.f32 	%f193, %f192, %f190;
	st.local.f32 	[%rd4+44], %f193;
	st.local.f32 	[%rd4+40], %f191;
	ld.local.u32 	%r159, [%rd4+36];
	add.s32 	%r160, %r159, 1;
	st.local.u32 	[%rd4+36], %r160;
	and.b32  	%r161, %r160, 1023;
	setp.ne.s32 	%p30, %r161, 0;
	@%p30 bra 	$L__BB4_40;
	mul.hi.s32 	%r162, %r288, -1840700269;
	add.s32 	%r163, %r162, %r288;
	shr.u32 	%r164, %r163, 31;
	shr.s32 	%r165, %r163, 2;
	add.s32 	%r166, %r165, %r164;
	mul.lo.s32 	%r167, %r166, 7;
	sub.s32 	%r168, %r288, %r167;
	mul.wide.s32 	%rd94, %r168, 4;
	add.s64 	%rd95, %rd4, %rd94;
	ld.local.f32 	%f194, [%rd95];
	mov.f32 	%f195, 0f00000000;
	sub.rn.f32 	%f196, %f194, %f195;
	add.rn.f32 	%f197, %f195, %f196;
	sub.rn.f32 	%f198, %f197, %f195;
	sub.rn.f32 	%f199, %f198, %f196;
	mov.f32 	%f200, 0f3F800000;
	mul.rn.f32 	%f201, %f200, %f194;
	sub.rn.f32 	%f202, %f201, %f195;
	add.rn.f32 	%f203, %f195, %f202;
	sub.rn.f32 	%f204, %f203, %f195;
	sub.rn.f32 	%f205, %f204, %f202;
	add.s32 	%r169, %r288, 1;
	mul.hi.s32 	%r170, %r169, -1840700269;
	add.s32 	%r171, %r170, %r169;
	shr.u32 	%r172, %r171, 31;
	shr.s32 	%r173, %r171, 2;
	add.s32 	%r174, %r173, %r172;
	mul.lo.s32 	%r175, %r174, 7;
	sub.s32 	%r176, %r169, %r175;
	mul.wide.s32 	%rd96, %r176, 4;
	add.s64 	%rd97, %rd4, %rd96;
	ld.local.f32 	%f206, [%rd97];
	sub.rn.f32 	%f207, %f206, %f199;
	add.rn.f32 	%f208, %f197, %f207;
	sub.rn.f32 	%f209, %f208, %f197;
	sub.rn.f32 	%f210, %f209, %f207;
	mov.f32 	%f211, 0f40000000;
	mul.rn.f32 	%f212, %f211, %f206;
	sub.rn.f32 	%f213, %f212, %f205;
	add.rn.f32 	%f214, %f203, %f213;
	sub.rn.f32 	%f215, %f214, %f203;
	sub.rn.f32 	%f216, %f215, %f213;
	add.s32 	%r177, %r288, 2;
	mul.hi.s32 	%r178, %r177, -1840700269;
	add.s32 	%r179, %r178, %r177;
	shr.u32 	%r180, %r179, 31;
	shr.s32 	%r181, %r179, 2;
	add.s32 	%r182, %r181, %r180;
	mul.lo.s32 	%r183, %r182, 7;
	sub.s32 	%r184, %r177, %r183;
	mul.wide.s32 	%rd98, %r184, 4;
	add.s64 	%rd99, %rd4, %rd98;
	ld.local.f32 	%f217, [%rd99];
	sub.rn.f32 	%f218, %f217, %f210;
	add.rn.f32 	%f219, %f208, %f218;
	sub.rn.f32 	%f220, %f219, %f208;
	sub.rn.f32 	%f221, %f220, %f218;
	mov.f32 	%f222, 0f40400000;
	mul.rn.f32 	%f223, %f222, %f217;
	sub.rn.f32 	%f224, %f223, %f216;
	add.rn.f32 	%f225, %f214, %f224;
	sub.rn.f32 	%f226, %f225, %f214;
	sub.rn.f32 	%f227, %f226, %f224;
	add.s32 	%r185, %r288, 3;
	mul.hi.s32 	%r186, %r185, -1840700269;
	add.s32 	%r187, %r186, %r185;
	shr.u32 	%r188, %r187, 31;
	shr.s32 	%r189, %r187, 2;
	add.s32 	%r190, %r189, %r188;
	mul.lo.s32 	%r191, %r190, 7;
	sub.s32 	%r192, %r185, %r191;
	mul.wide.s32 	%rd100, %r192, 4;
	add.s64 	%rd101, %rd4, %rd100;
	ld.local.f32 	%f228, [%rd101];
	sub.rn.f32 	%f229, %f228, %f221;
	add.rn.f32 	%f230, %f219, %f229;
	sub.rn.f32 	%f231, %f230, %f219;
	sub.rn.f32 	%f232, %f231, %f229;
	mov.f32 	%f233, 0f40800000;
	mul.rn.f32 	%f234, %f233, %f228;
	sub.rn.f32 	%f235, %f234, %f227;
	add.rn.f32 	%f236, %f225, %f235;
	sub.rn.f32 	%f237, %f236, %f225;
	sub.rn.f32 	%f238, %f237, %f235;
	add.s32 	%r193, %r288, 4;
	mul.hi.s32 	%r194, %r193, -1840700269;
	add.s32 	%r195, %r194, %r193;
	shr.u32 	%r196, %r195, 31;
	shr.s32 	%r197, %r195, 2;
	add.s32 	%r198, %r197, %r196;
	mul.lo.s32 	%r199, %r198, 7;
	sub.s32 	%r200, %r193, %r199;
	mul.wide.s32 	%rd102, %r200, 4;
	add.s64 	%rd103, %rd4, %rd102;
	ld.local.f32 	%f239, [%rd103];
	sub.rn.f32 	%f240, %f239, %f232;
	add.rn.f32 	%f241, %f230, %f240;
	sub.rn.f32 	%f242, %f241, %f230;
	sub.rn.f32 	%f243, %f242, %f240;
	mov.f32 	%f244, 0f40A00000;
	mul.rn.f32 	%f245, %f244, %f239;
	sub.rn.f32 	%f246, %f245, %f238;
	add.rn.f32 	%f247, %f236, %f246;
	sub.rn.f32 	%f248, %f247, %f236;
	sub.rn.f32 	%f249, %f248, %f246;
	add.s32 	%r201, %r288, 5;
	mul.hi.s32 	%r202, %r201, -1840700269;
	add.s32 	%r203, %r202, %r201;
	shr.u32 	%r204, %r203, 31;
	shr.s32 	%r205, %r203, 2;
	add.s32 	%r206, %r205, %r204;
	mul.lo.s32 	%r207, %r206, 7;
	sub.s32 	%r208, %r201, %r207;
	mul.wide.s32 	%rd104, %r208, 4;
	add.s64 	%rd105, %rd4, %rd104;
	ld.local.f32 	%f250, [%rd105];
	sub.rn.f32 	%f251, %f250, %f243;
	add.rn.f32 	%f252, %f241, %f251;
	sub.rn.f32 	%f253, %f252, %f241;
	sub.rn.f32 	%f254, %f253, %f251;
	mov.f32 	%f255, 0f40C00000;
	mul.rn.f32 	%f256, %f255, %f250;
	sub.rn.f32 	%f257, %f256, %f249;
	add.rn.f32 	%f258, %f247, %f257;
	sub.rn.f32 	%f259, %f258, %f247;
	sub.rn.f32 	%f260, %f259, %f257;
	add.s32 	%r209, %r288, 6;
	mul.hi.s32 	%r210, %r209, -1840700269;
	add.s32 	%r211, %r210, %r209;
	shr.u32 	%r212, %r211, 31;
	shr.s32 	%r213, %r211, 2;
	add.s32 	%r214, %r213, %r212;
	mul.lo.s32 	%r215, %r214, 7;
	sub.s32 	%r216, %r209, %r215;
	mul.wide.s32 	%rd106, %r216, 4;
	add.s64 	%rd107, %rd4, %rd106;
	ld.local.f32 	%f261, [%rd107];
	sub.rn.f32 	%f262, %f261, %f254;
	add.rn.f32 	%f263, %f252, %f262;
	sub.rn.f32 	%f264, %f263, %f252;
	sub.rn.f32 	%f265, %f264, %f262;
	mov.f32 	%f266, 0f40E00000;
	mul.rn.f32 	%f267, %f266, %f261;
	sub.rn.f32 	%f268, %f267, %f260;
	add.rn.f32 	%f353, %f258, %f268;
	sub.rn.f32 	%f269, %f353, %f258;
	sub.rn.f32 	%f270, %f269, %f268;
	st.local.f32 	[%rd4+40], %f263;
	st.local.f32 	[%rd4+44], %f265;
	st.local.f32 	[%rd4+48], %f353;
	st.local.f32 	[%rd4+52], %f270;
$L__BB4_40:
	mov.f32 	%f271, 0f3D124925;
	mul.rn.f32 	%f272, %f353, %f271;
	add.f32 	%f273, %f6, %f6;
	sub.f32 	%f11, %f273, %f272;
	add.s64 	%rd109, %rd7, %rd74;
	st.global.f32 	[%rd109], %f11;
	ld.local.u32 	%r217, [%rd5+20];
	setp.gt.s32 	%p31, %r217, 3;
	@%p31 bra 	$L__BB4_42;
	mul.wide.s32 	%rd120, %r287, 4;
	add.s64 	%rd121, %rd5, %rd120;
	st.local.f32 	[%rd121], %f11;
	ld.local.u32 	%r246, [%rd5+16];
	add.s32 	%r247, %r246, 1;
	setp.eq.s32 	%p34, %r247, 4;
	selp.b32 	%r287, 0, %r247, %p34;
	st.local.u32 	[%rd5+16], %r287;
	ld.local.u32 	%r248, [%rd5+20];
	add.s32 	%r249, %r248, 1;
	st.local.u32 	[%rd5+20], %r249;
	ld.local.f32 	%f337, [%rd5+28];
	ld.local.f32 	%f338, [%rd5+32];
	sub.rn.f32 	%f339, %f11, %f338;
	add.rn.f32 	%f340, %f337, %f339;
	sub.rn.f32 	%f341, %f340, %f337;
	sub.rn.f32 	%f342, %f341, %f339;
	st.local.f32 	[%rd5+32], %f342;
	st.local.f32 	[%rd5+28], %f340;
	cvt.rn.f32.s32 	%f343, %r249;
	mul.rn.f32 	%f344, %f343, %f11;
	ld.local.f32 	%f345, [%rd5+36];
	ld.local.f32 	%f346, [%rd5+40];
	sub.rn.f32 	%f347, %f344, %f346;
	add.rn.f32 	%f354, %f345, %f347;
	sub.rn.f32 	%f348, %f354, %f345;
	sub.rn.f32 	%f349, %f348, %f347;
	st.local.f32 	[%rd5+40], %f349;
	st.local.f32 	[%rd5+36], %f354;
	bra.uni 	$L__BB4_44;
$L__BB4_42:
	mul.wide.s32 	%rd110, %r287, 4;
	add.s64 	%rd111, %rd5, %rd110;
	ld.local.f32 	%f274, [%rd111];
	st.local.f32 	[%rd111], %f11;
	ld.local.u32 	%r218, [%rd5+16];
	add.s32 	%r219, %r218, 1;
	setp.eq.s32 	%p32, %r219, 4;
	selp.b32 	%r287, 0, %r219, %p32;
	st.local.u32 	[%rd5+16], %r287;
	ld.local.f32 	%f275, [%rd5+28];
	neg.f32 	%f276, %f275;
	fma.rn.f32 	%f277, %f11, 0f40800000, %f276;
	ld.local.f32 	%f278, [%rd5+36];
	ld.local.f32 	%f279, [%rd5+40];
	sub.rn.f32 	%f280, %f277, %f279;
	add.rn.f32 	%f354, %f278, %f280;
	sub.rn.f32 	%f281, %f354, %f278;
	sub.rn.f32 	%f282, %f281, %f280;
	st.local.f32 	[%rd5+40], %f282;
	st.local.f32 	[%rd5+36], %f354;
	ld.local.f32 	%f283, [%rd5+32];
	sub.rn.f32 	%f284, %f11, %f283;
	add.rn.f32 	%f285, %f275, %f284;
	sub.rn.f32 	%f286, %f285, %f275;
	sub.rn.f32 	%f287, %f286, %f284;
	neg.f32 	%f288, %f274;
	sub.rn.f32 	%f289, %f288, %f287;
	add.rn.f32 	%f290, %f285, %f289;
	sub.rn.f32 	%f291, %f290, %f285;
	sub.rn.f32 	%f292, %f291, %f289;
	st.local.f32 	[%rd5+32], %f292;
	st.local.f32 	[%rd5+28], %f290;
	ld.local.u32 	%r220, [%rd5+24];
	add.s32 	%r221, %r220, 1;
	st.local.u32 	[%rd5+24], %r221;
	and.b32  	%r222, %r221, 1023;
	setp.ne.s32 	%p33, %r222, 0;
	@%p33 bra 	$L__BB4_44;
	shr.s32 	%r223, %r287, 31;
	shr.u32 	%r224, %r223, 30;
	add.s32 	%r225, %r287, %r224;
	and.b32  	%r226, %r225, -4;
	sub.s32 	%r227, %r287, %r226;
	mul.wide.s32 	%rd112, %r227, 4;
	add.s64 	%rd113, %rd5, %rd112;
	ld.local.f32 	%f293, [%rd113];
	mov.f32 	%f294, 0f00000000;
	sub.rn.f32 	%f295, %f293, %f294;
	add.rn.f32 	%f296, %f294, %f295;
	sub.rn.f32 	%f297, %f296, %f294;
	sub.rn.f32 	%f298, %f297, %f295;
	mov.f32 	%f299, 0f3F800000;
	mul.rn.f32 	%f300, %f299, %f293;
	sub.rn.f32 	%f301, %f300, %f294;
	add.rn.f32 	%f302, %f294, %f301;
	sub.rn.f32 	%f303, %f302, %f294;
	sub.rn.f32 	%f304, %f303, %f301;
	add.s32 	%r228, %r287, 1;
	shr.s32 	%r229, %r228, 31;
	shr.u32 	%r230, %r229, 30;
	add.s32 	%r231, %r228, %r230;
	and.b32  	%r232, %r231, -4;
	sub.s32 	%r233, %r228, %r232;
	mul.wide.s32 	%rd114, %r233, 4;
	add.s64 	%rd115, %rd5, %rd114;
	ld.local.f32 	%f305, [%rd115];
	sub.rn.f32 	%f306, %f305, %f298;
	add.rn.f32 	%f307, %f296, %f306;
	sub.rn.f32 	%f308, %f307, %f296;
	sub.rn.f32 	%f309, %f308, %f306;
	mov.f32 	%f310, 0f40000000;
	mul.rn.f32 	%f311, %f310, %f305;
	sub.rn.f32 	%f312, %f311, %f304;
	add.rn.f32 	%f313, %f302, %f312;
	sub.rn.f32 	%f314, %f313, %f302;
	sub.rn.f32 	%f315, %f314, %f312;
	add.s32 	%r234, %r287, 2;
	shr.s32 	%r235, %r234, 31;
	shr.u32 	%r236, %r235, 30;
	add.s32 	%r237, %r234, %r236;
	and.b32  	%r238, %r237, -4;
	sub.s32 	%r239, %r234, %r238;
	mul.wide.s32 	%rd116, %r239, 4;
	add.s64 	%rd117, %rd5, %rd116;
	ld.local.f32 	%f316, [%rd117];
	sub.rn.f32 	%f317, %f316, %f309;
	add.rn.f32 	%f318, %f307, %f317;
	sub.rn.f32 	%f319, %f318, %f307;
	sub.rn.f32 	%f320, %f319, %f317;
	mov.f32 	%f321, 0f40400000;
	mul.rn.f32 	%f322, %f321, %f316;
	sub.rn.f32 	%f323, %f322, %f315;
	add.rn.f32 	%f324, %f313, %f323;
	sub.rn.f32 	%f325, %f324, %f313;
	sub.rn.f32 	%f326, %f325, %f323;
	add.s32 	%r240, %r287, 3;
	shr.s32 	%r241, %r240, 31;
	shr.u32 	%r242, %r241, 30;
	add.s32 	%r243, %r240, %r242;
	and.b32  	%r244, %r243, -4;
	sub.s32 	%r245, %r240, %r244;
	mul.wide.s32 	%rd118, %r245, 4;
	add.s64 	%rd119, %rd5, %rd118;
	ld.local.f32 	%f327, [%rd119];
	sub.rn.f32 	%f328, %f327, %f320;
	add.rn.f32 	%f329, %f318, %f328;
	sub.rn.f32 	%f330, %f329, %f318;
	sub.rn.f32 	%f331, %f330, %f328;
	mov.f32 	%f332, 0f40800000;
	mul.rn.f32 	%f333, %f332, %f327;
	sub.rn.f32 	%f334, %f333, %f326;
	add.rn.f32 	%f354, %f324, %f334;
	sub.rn.f32 	%f335, %f354, %f324;
	sub.rn.f32 	%f336, %f335, %f334;
	st.local.f32 	[%rd5+28], %f329;
	st.local.f32 	[%rd5+32], %f331;
	st.local.f32 	[%rd5+36], %f354;
	st.local.f32 	[%rd5+40], %f336;
$L__BB4_44:
	ld.param.u64 	%rd128, [pma_ms1p_tiled_f32_tx1_ty2_param_5];
	cvta.to.global.u64 	%rd8, %rd128;
	add.s32 	%r250, %r285, 7;
	setp.lt.u32 	%p35, %r250, %r8;
	@%p35 bra 	$L__BB4_46;
	mov.f32 	%f350, 0f3DCCCCCD;
	mul.rn.f32 	%f351, %f354, %f350;
	add.s64 	%rd123, %rd8, %rd74;
	st.global.f32 	[%rd123], %f351;
	bra.uni 	$L__BB4_47;
$L__BB4_46:
	add.s64 	%rd125, %rd8, %rd74;
	mov.b32 	%r251, 2143289344;
	st.global.u32 	[%rd125], %r251;
$L__BB4_47:
	ld.param.u32 	%r265, [pma_ms1p_tiled_f32_tx1_ty2_param_1];
	add.s32 	%r286, %r286, 1;
	add.s32 	%r285, %r285, 1;
	add.s32 	%r284, %r284, %r265;
	setp.ne.s32 	%p36, %r286, -7;
	@%p36 bra 	$L__BB4_32;
$L__BB4_48:
	ret;

}
	// .globl	pma_ms1p_tiled_f32_tx1_ty4
.visible .entry pma_ms1p_tiled_f32_tx1_ty4(
	.param .u64 .ptr .align 1 pma_ms1p_tiled_f32_tx1_ty4_param_0,
	.param .u32 pma_ms1p_tiled_f32_tx1_ty4_param_1,
	.param .u32 pma_ms1p_tiled_f32_tx1_ty4_param_2,
	.param .u64 .ptr .align 1 pma_ms1p_tiled_f32_tx1_ty4_param_3,
	.param .u64 .ptr .align 1 pma_ms1p_tiled_f32_tx1_ty4_param_4,
	.param .u64 .ptr .align 1 pma_ms1p_tiled_f32_tx1_ty4_param_5
)
{
	.local .align 4 .b8 	__local_depot5[156];
	.reg .b64 	%SP;
	.reg .b64 	%SPL;
	.reg .pred 	%p<37>;
	.reg .b32 	%r<291>;
	.reg .b32 	%f<355>;
	.reg .b64 	%rd<129>;

	mov.u64 	%SPL, __local_depot5;
	ld.param.u64 	%rd10, [pma_ms1p_tiled_f32_tx1_ty4_param_3];
	ld.param.u64 	%rd11, [pma_ms1p_tiled_f32_tx1_ty4_param_4];
	ld.param.u64 	%rd12, [pma_ms1p_tiled_f32_tx1_ty4_param_5];
	cvta.to.global.u64 	%rd1, %rd12;
	cvta.to.global.u64 	%rd2, %rd11;
	add.u64 	%rd3, %SPL, 0;
	add.u64 	%rd4, %SPL, 56;
	add.u64 	%rd5, %SPL, 112;
	mov.u32 	%r60, %ctaid.y;
	setp.eq.s32 	%p1, %r60, 0;
	@%p1 bra 	$L__BB5_2;
	mov.u32 	%r61, %ctaid.x;
	mov.u32 	%r62, %ntid.y;
	mov.u32 	%r63, %tid.y;
	mad.lo.s32 	%r272, %r61, %r62, %r63;
	bra.uni 	$L__BB5_3;
$L__BB5_2:
	mov.u32 	%r272, %ctaid.x;
$L__BB5_3:
	ld.param.u32 	%r252, [pma_ms1p_tiled_f32_tx1_ty4_param_1];
	setp.ge.s32 	%p2, %r272, %r252;
	mov.u32 	%r64, %tid.x;
	setp.ne.s32 	%p3, %r64, 0;
	or.pred  	%p4, %p3, %p2;
	@%p4 bra 	$L__BB5_48;
	setp.eq.s64 	%p5, %rd10, 0;
	mov.b32 	%r273, 0;
	@%p5 bra 	$L__BB5_6;
	cvta.to.global.u64 	%rd16, %rd10;
	mul.wide.s32 	%rd17, %r272, 4;
	add.s64 	%rd18, %rd16, %rd17;
	ld.global.nc.u32 	%r273, [%rd18];
$L__BB5_6:
	ld.param.u32 	%r266, [pma_ms1p_tiled_f32_tx1_ty4_param_2];
	max.s32 	%r285, %r273, 0;
	setp.ge.s32 	%p6, %r285, %r266;
	@%p6 bra 	$L__BB5_48;
	ld.param.u32 	%r267, [pma_ms1p_tiled_f32_tx1_ty4_param_2];
	add.s32 	%r7, %r285, 6;
	add.s32 	%r8, %r285, 9;
	min.u32 	%r9, %r267, %r7;
	and.b32  	%r10, %r9, 7;
	setp.lt.u32 	%p7, %r9, 8;
	mov.b32 	%r277, 0;
	@%p7 bra 	$L__BB5_10;
	ld.param.u32 	%r253, [pma_ms1p_tiled_f32_tx1_ty4_param_1];
	and.b32  	%r277, %r9, 2147483640;
	neg.s32 	%r275, %r277;
	shl.b32 	%r13, %r253, 3;
	mov.u32 	%r274, %r272;
$L__BB5_9:
	.pragma "nounroll";
	ld.param.u32 	%r254, [pma_ms1p_tiled_f32_tx1_ty4_param_1];
	mul.wide.s32 	%rd19, %r274, 4;
	add.s64 	%rd20, %rd2, %rd19;
	mov.b32 	%r67, 2143289344;
	st.global.u32 	[%rd20], %r67;
	mul.wide.s32 	%rd21, %r254, 4;
	add.s64 	%rd22, %rd20, %rd21;
	st.global.u32 	[%rd22], %r67;
	add.s64 	%rd23, %rd22, %rd21;
	st.global.u32 	[%rd23], %r67;
	add.s64 	%rd24, %rd23, %rd21;
	st.global.u32 	[%rd24], %r67;
	add.s64 	%rd25, %rd24, %rd21;
	st.global.u32 	[%rd25], %r67;
	add.s64 	%rd26, %rd25, %rd21;
	st.global.u32 	[%rd26], %r67;
	add.s64 	%rd27, %rd26, %rd21;
	st.global.u32 	[%rd27], %r67;
	add.s64 	%rd28, %rd27, %rd21;
	st.global.u32 	[%rd28], %r67;
	add.s32 	%r275, %r275, 8;
	add.s32 	%r274, %r274, %r13;
	setp.ne.s32 	%p8, %r275, 0;
	@%p8 bra 	$L__BB5_9;
$L__BB5_10:
	setp.eq.s32 	%p9, %r10, 0;
	@%p9 bra 	$L__BB5_18;
	and.b32  	%r19, %r9, 3;
	setp.lt.u32 	%p10, %r10, 4;
	@%p10 bra 	$L__BB5_13;
	ld.param.u32 	%r255, [pma_ms1p_tiled_f32_tx1_ty4_param_1];
	mad.lo.s32 	%r68, %r277, %r255, %r272;
	mul.wide.s32 	%rd29, %r68, 4;
	add.s64 	%rd30, %rd2, %rd29;
	mov.b32 	%r69, 2143289344;
	st.global.u32 	[%rd30], %r69;
	mul.wide.s32 	%rd31, %r255, 4;
	add.s64 	%rd32, %rd30, %rd31;
	st.global.u32 	[%rd32], %r69;
	add.s64 	%rd33, %rd32, %rd31;
	st.global.u32 	[%rd33], %r69;
	add.s64 	%rd34, %rd33, %rd31;
	st.global.u32 	[%rd34], %r69;
	add.s32 	%r277, %r277, 4;
$L__BB5_13:
	setp.eq.s32 	%p11, %r19, 0;
	@%p11 bra 	$L__BB5_18;
	setp.eq.s32 	%p12, %r19, 1;
	@%p12 bra 	$L__BB5_16;
	ld.param.u32 	%r256, [pma_ms1p_tiled_f32_tx1_ty4_param_1];
	mad.lo.s32 	%r70, %r277, %r256, %r272;
	mul.wide.s32 	%rd35, %r70, 4;
	add.s64 	%rd36, %rd2, %rd35;
	mov.b32 	%r71, 2143289344;
	st.global.u32 	[%rd36], %r71;
	mul.wide.s32 	%rd37, %r256, 4;
	add.s64 	%rd38, %rd36, %rd37;
	st.global.u32 	[%rd38], %r71;
	add.s32 	%r277, %r277, 2;
$L__BB5_16:
	and.b32  	%r72, %r9, 1;
	setp.eq.b32 	%p13, %r72, 1;
	not.pred 	%p14, %p13;
	@%p14 bra 	$L__BB5_18;
	ld.param.u32 	%r257, [pma_ms1p_tiled_f32_tx1_ty4_param_1];
	mad.lo.s32 	%r73, %r277, %r257, %r272;
	mul.wide.s32 	%rd39, %r73, 4;
	add.s64 	%rd40, %rd2, %rd39;
	mov.b32 	%r74, 2143289344;
	st.global.u32 	[%rd40], %r74;
$L__BB5_18:
	ld.param.u32 	%r268, [pma_ms1p_tiled_f32_tx1_ty4_param_2];
	min.s32 	%r76, %r268, %r8;
	max.s32 	%r24, %r76, 1;
	and.b32  	%r25, %r24, 7;
	setp.lt.s32 	%p15, %r76, 8;
	mov.b32 	%r282, 0;
	@%p15 bra 	$L__BB5_21;
	ld.param.u32 	%r258, [pma_ms1p_tiled_f32_tx1_ty4_param_1];
	and.b32  	%r282, %r24, 2147483640;
	neg.s32 	%r280, %r282;
	shl.b32 	%r28, %r258, 3;
	mov.u32 	%r279, %r272;
$L__BB5_20:
	.pragma "nounroll";
	ld.param.u32 	%r259, [pma_ms1p_tiled_f32_tx1_ty4_param_1];
	mul.wide.s32 	%rd41, %r279, 4;
	add.s64 	%rd42, %rd1, %rd41;
	mov.b32 	%r77, 2143289344;
	st.global.u32 	[%rd42], %r77;
	mul.wide.s32 	%rd43, %r259, 4;
	add.s64 	%rd44, %rd42, %rd43;
	st.global.u32 	[%rd44], %r77;
	add.s64 	%rd45, %rd44, %rd43;
	st.global.u32 	[%rd45], %r77;
	add.s64 	%rd46, %rd45, %rd43;
	st.global.u32 	[%rd46], %r77;
	add.s64 	%rd47, %rd46, %rd43;
	st.global.u32 	[%rd47], %r77;
	add.s64 	%rd48, %rd47, %rd43;
	st.global.u32 	[%rd48], %r77;
	add.s64 	%rd49, %rd48, %rd43;
	st.global.u32 	[%rd49], %r77;
	add.s64 	%rd50, %rd49, %rd43;
	st.global.u32 	[%rd50], %r77;
	add.s32 	%r280, %r280, 8;
	add.s32 	%r279, %r279, %r28;
	setp.ne.s32 	%p16, %r280, 0;
	@%p16 bra 	$L__BB5_20;
$L__BB5_21:
	setp.eq.s32 	%p17, %r25, 0;
	@%p17 bra 	$L__BB5_29;
	and.b32  	%r34, %r24, 3;
	setp.lt.u32 	%p18, %r25, 4;
	@%p18 bra 	$L__BB5_24;
	ld.param.u32 	%r260, [pma_ms1p_tiled_f32_tx1_ty4_param_1];
	mad.lo.s32 	%r78, %r282, %r260, %r272;
	mul.wide.s32 	%rd51, %r78, 4;
	add.s64 	%rd52, %rd1, %rd51;
	mov.b32 	%r79, 2143289344;
	st.global.u32 	[%rd52], %r79;
	mul.wide.s32 	%rd53, %r260, 4;
	add.s64 	%rd54, %rd52, %rd53;
	st.global.u32 	[%rd54], %r79;
	add.s64 	%rd55, %rd54, %rd53;
	st.global.u32 	[%rd55], %r79;
	add.s64 	%rd56, %rd55, %rd53;
	st.global.u32 	[%rd56], %r79;
	add.s32 	%r282, %r282, 4;
$L__BB5_24:
	setp.eq.s32 	%p19, %r34, 0;
	@%p19 bra 	$L__BB5_29;
	setp.eq.s32 	%p20, %r34, 1;
	@%p20 bra 	$L__BB5_27;
	ld.param.u32 	%r261, [pma_ms1p_tiled_f32_tx1_ty4_param_1];
	mad.lo.s32 	%r80, %r282, %r261, %r272;
	mul.wide.s32 	%rd57, %r80, 4;
	add.s64 	%rd58, %rd1, %rd57;
	mov.b32 	%r81, 2143289344;
	st.global.u32 	[%rd58], %r81;
	mul.wide.s32 	%rd59, %r261, 4;
	add.s64 	%rd60, %rd58, %rd59;
	st.global.u32 	[%rd60], %r81;
	add.s32 	%r282, %r282, 2;
$L__BB5_27:
	and.b32  	%r82, %r24, 1;
	setp.eq.b32 	%p21, %r82, 1;
	not.pred 	%p22, %p21;
	@%p22 bra 	$L__BB5_29;
	ld.param.u32 	%r262, [pma_ms1p_tiled_f32_tx1_ty4_param_1];
	mad.lo.s32 	%r83, %r282, %r262, %r272;
	mul.wide.s32 	%rd61, %r83, 4;
	add.s64 	%rd62, %rd1, %rd61;
	mov.b32 	%r84, 2143289344;
	st.global.u32 	[%rd62], %r84;
$L__BB5_29:
	ld.param.u32 	%r269, [pma_ms1p_tiled_f32_tx1_ty4_param_2];
	setp.ge.u32 	%p23, %r7, %r269;
	@%p23 bra 	$L__BB5_48;
	ld.param.u64 	%rd127, [pma_ms1p_tiled_f32_tx1_ty4_param_4];
	ld.param.u32 	%r270, [pma_ms1p_tiled_f32_tx1_ty4_param_2];
	ld.param.u32 	%r263, [pma_ms1p_tiled_f32_tx1_ty4_param_1];
	ld.param.u64 	%rd126, [pma_ms1p_tiled_f32_tx1_ty4_param_0];
	mad.lo.s32 	%r85, %r285, %r263, %r272;
	cvta.to.global.u64 	%rd6, %rd126;
	mul.wide.s32 	%rd63, %r85, 4;
	add.s64 	%rd64, %rd6, %rd63;
	ld.global.nc.f32 	%f16, [%rd64];
	mul.wide.s32 	%rd65, %r263, 4;
	add.s64 	%rd66, %rd64, %rd65;
	ld.global.nc.f32 	%f17, [%rd66];
	add.s64 	%rd67, %rd66, %rd65;
	ld.global.nc.f32 	%f18, [%rd67];
	add.s64 	%rd68, %rd67, %rd65;
	ld.global.nc.f32 	%f19, [%rd68];
	shl.b32 	%r86, %r263, 2;
	add.s32 	%r87, %r86, %r85;
	add.s64 	%rd69, %rd68, %rd65;
	ld.global.nc.f32 	%f20, [%rd69];
	add.s64 	%rd70, %rd69, %rd65;
	ld.global.nc.f32 	%f21, [%rd70];
	shl.b32 	%r88, %r263, 1;
	add.s32 	%r89, %r87, %r88;
	add.s64 	%rd71, %rd70, %rd65;
	ld.global.nc.f32 	%f22, [%rd71];
	st.local.f32 	[%rd3], %f16;
	st.local.f32 	[%rd3+4], %f17;
	st.local.f32 	[%rd3+8], %f18;
	st.local.f32 	[%rd3+12], %f19;
	st.local.f32 	[%rd3+16], %f20;
	st.local.f32 	[%rd3+20], %f21;
	st.local.f32 	[%rd3+24], %f22;
	mov.b32 	%r90, 0;
	st.local.u32 	[%rd3+28], %r90;
	mov.b32 	%r91, 7;
	st.local.u32 	[%rd3+32], %r91;
	st.local.u32 	[%rd3+36], %r90;
	mov.f32 	%f23, 0f00000000;
	add.rn.f32 	%f24, %f23, %f16;
	mov.f32 	%f25, 0f3F800000;
	mul.rn.f32 	%f26, %f25, %f16;
	add.rn.f32 	%f27, %f23, %f26;
	add.rn.f32 	%f28, %f24, %f17;
	mov.f32 	%f29, 0f40000000;
	mul.rn.f32 	%f30, %f29, %f17;
	add.rn.f32 	%f31, %f27, %f30;
	add.rn.f32 	%f32, %f28, %f18;
	mov.f32 	%f33, 0f40400000;
	mul.rn.f32 	%f34, %f33, %f18;
	add.rn.f32 	%f35, %f31, %f34;
	add.rn.f32 	%f36, %f32, %f19;
	mov.f32 	%f37, 0f40800000;
	mul.rn.f32 	%f38, %f37, %f19;
	add.rn.f32 	%f39, %f35, %f38;
	add.rn.f32 	%f40, %f36, %f20;
	mov.f32 	%f41, 0f40A00000;
	mul.rn.f32 	%f42, %f41, %f20;
	add.rn.f32 	%f43, %f39, %f42;
	add.rn.f32 	%f44, %f40, %f21;
	mov.f32 	%f45, 0f40C00000;
	mul.rn.f32 	%f46, %f45, %f21;
	add.rn.f32 	%f47, %f43, %f46;
	add.rn.f32 	%f48, %f44, %f22;
	mov.f32 	%f49, 0f40E00000;
	mul.rn.f32 	%f50, %f49, %f22;
	add.rn.f32 	%f51, %f47, %f50;
	st.local.f32 	[%rd3+40], %f48;
	st.local.u32 	[%rd3+44], %r90;
	st.local.f32 	[%rd3+48], %f51;
	st.local.u32 	[%rd3+52], %r90;
	st.local.u32 	[%rd4+4], %r90;
	st.local.u32 	[%rd4+8], %r90;
	st.local.u32 	[%rd4+12], %r90;
	st.local.u32 	[%rd4+16], %r90;
	st.local.u32 	[%rd4+20], %r90;
	st.local.u32 	[%rd4+24], %r90;
	st.local.u32 	[%rd5], %r90;
	st.local.u32 	[%rd5+4], %r90;
	st.local.u32 	[%rd5+8], %r90;
	st.local.u32 	[%rd5+12], %r90;
	st.local.u32 	[%rd5+16], %r90;
	st.local.u32 	[%rd5+24], %r90;
	mov.f32 	%f52, 0f3D124925;
	mul.rn.f32 	%f53, %f51, %f52;
	st.local.f32 	[%rd4], %f53;
	mov.b32 	%r92, 1;
	st.local.u32 	[%rd4+28], %r92;
	st.local.u32 	[%rd4+32], %r92;
	mul.f32 	%f54, %f53, 0f40E00000;
	sub.rn.f32 	%f55, %f54, %f23;
	add.rn.f32 	%f56, %f23, %f55;
	sub.rn.f32 	%f57, %f56, %f23;
	sub.rn.f32 	%f58, %f57, %f55;
	st.local.f32 	[%rd4+52], %f58;
	st.local.f32 	[%rd4+48], %f56;
	sub.rn.f32 	%f59, %f53, %f23;
	add.rn.f32 	%f60, %f23, %f59;
	sub.rn.f32 	%f61, %f60, %f23;
	sub.rn.f32 	%f62, %f61, %f59;
	mov.f32 	%f63, 0f80000000;
	sub.rn.f32 	%f64, %f63, %f62;
	add.rn.f32 	%f65, %f60, %f64;
	sub.rn.f32 	%f66, %f65, %f60;
	sub.rn.f32 	%f67, %f66, %f64;
	st.local.f32 	[%rd4+44], %f67;
	st.local.f32 	[%rd4+40], %f65;
	st.local.u32 	[%rd4+36], %r92;
	mul.rn.f32 	%f68, %f56, %f52;
	add.f32 	%f69, %f53, %f53;
	sub.f32 	%f70, %f69, %f68;
	cvta.to.global.u64 	%rd7, %rd127;
	mul.wide.s32 	%rd72, %r89, 4;
	add.s64 	%rd73, %rd7, %rd72;
	st.global.f32 	[%rd73], %f70;
	st.local.f32 	[%rd5], %f70;
	st.local.u32 	[%rd5+16], %r92;
	st.local.u32 	[%rd5+20], %r92;
	sub.rn.f32 	%f71, %f70, %f23;
	add.rn.f32 	%f72, %f23, %f71;
	sub.rn.f32 	%f73, %f72, %f23;
	sub.rn.f32 	%f74, %f73, %f71;
	st.local.f32 	[%rd5+32], %f74;
	st.local.f32 	[%rd5+28], %f72;
	mul.rn.f32 	%f75, %f25, %f70;
	sub.rn.f32 	%f76, %f75, %f23;
	add.rn.f32 	%f77, %f23, %f76;
	sub.rn.f32 	%f78, %f77, %f23;
	sub.rn.f32 	%f79, %f78, %f76;
	st.local.f32 	[%rd5+40], %f79;
	st.local.f32 	[%rd5+36], %f77;
	add.s32 	%r39, %r285, 7;
	setp.ge.u32 	%p24, %r39, %r270;
	@%p24 bra 	$L__BB5_48;
	ld.param.u32 	%r271, [pma_ms1p_tiled_f32_tx1_ty4_param_2];
	ld.param.u32 	%r264, [pma_ms1p_tiled_f32_tx1_ty4_param_1];
	sub.s32 	%r286, %r285, %r271;
	mad.lo.s32 	%r284, %r264, %r39, %r272;
	mov.b32 	%r289, 0;
	mov.b32 	%r287, 1;
	mov.u32 	%r288, %r287;
$L__BB5_32:
	mul.wide.s32 	%rd74, %r284, 4;
	add.s64 	%rd75, %rd6, %rd74;
	ld.global.nc.f32 	%f1, [%rd75];
	mul.wide.s32 	%rd76, %r289, 4;
	add.s64 	%rd77, %rd3, %rd76;
	ld.local.f32 	%f2, [%rd77];
	st.local.f32 	[%rd77], %f1;
	ld.local.u32 	%r95, [%rd3+28];
	add.s32 	%r96, %r95, 1;
	setp.eq.s32 	%p25, %r96, 7;
	selp.b32 	%r289, 0, %r96, %p25;
	st.local.u32 	[%rd3+28], %r289;
	ld.local.u32 	%r49, [%rd3+32];
	setp.gt.s32 	%p26, %r49, 6;
	@%p26 bra 	$L__BB5_34;
	add.s32 	%r97, %r49, 1;
	st.local.u32 	[%rd3+32], %r97;
$L__BB5_34:
	ld.local.f32 	%f80, [%rd3+40];
	neg.f32 	%f81, %f80;
	fma.rn.f32 	%f82, %f1, 0f40E00000, %f81;
	ld.local.f32 	%f83, [%rd3+48];
	ld.local.f32 	%f84, [%rd3+52];
	sub.rn.f32 	%f85, %f82, %f84;
	add.rn.f32 	%f352, %f83, %f85;
	sub.rn.f32 	%f86, %f352, %f83;
	sub.rn.f32 	%f87, %f86, %f85;
	st.local.f32 	[%rd3+52], %f87;
	st.local.f32 	[%rd3+48], %f352;
	ld.local.f32 	%f88, [%rd3+44];
	sub.rn.f32 	%f89, %f1, %f88;
	add.rn.f32 	%f90, %f80, %f89;
	sub.rn.f32 	%f91, %f90, %f80;
	sub.rn.f32 	%f92, %f91, %f89;
	neg.f32 	%f93, %f2;
	sub.rn.f32 	%f94, %f93, %f92;
	add.rn.f32 	%f95, %f90, %f94;
	sub.rn.f32 	%f96, %f95, %f90;
	sub.rn.f32 	%f97, %f96, %f94;
	st.local.f32 	[%rd3+44], %f97;
	st.local.f32 	[%rd3+40], %f95;
	ld.local.u32 	%r98, [%rd3+36];
	add.s32 	%r99, %r98, 1;
	st.local.u32 	[%rd3+36], %r99;
	and.b32  	%r100, %r99, 1023;
	setp.ne.s32 	%p27, %r100, 0;
	@%p27 bra 	$L__BB5_36;
	mul.hi.s32 	%r101, %r289, -1840700269;
	add.s32 	%r102, %r101, %r289;
	shr.u32 	%r103, %r102, 31;
	shr.s32 	%r104, %r102, 2;
	add.s32 	%r105, %r104, %r103;
	mul.lo.s32 	%r106, %r105, 7;
	sub.s32 	%r107, %r289, %r106;
	mul.wide.s32 	%rd78, %r107, 4;
	add.s64 	%rd79, %rd3, %rd78;
	ld.local.f32 	%f98, [%rd79];
	mov.f32 	%f99, 0f00000000;
	sub.rn.f32 	%f100, %f98, %f99;
	add.rn.f32 	%f101, %f99, %f100;
	sub.rn.f32 	%f102, %f101, %f99;
	sub.rn.f32 	%f103, %f102, %f100;
	mov.f32 	%f104, 0f3F800000;
	mul.rn.f32 	%f105, %f104, %f98;
	sub.rn.f32 	%f106, %f105, %f99;
	add.rn.f32 	%f107, %f99, %f106;
	sub.rn.f32 	%f108, %f107, %f99;
	sub.rn.f32 	%f109, %f108, %f106;
	add.s32 	%r108, %r289, 1;
	mul.hi.s32 	%r109, %r108, -1840700269;
	add.s32 	%r110, %r109, %r108;
	shr.u32 	%r111, %r110, 31;
	shr.s32 	%r112, %r110, 2;
	add.s32 	%r113, %r112, %r111;
	mul.lo.s32 	%r114, %r113, 7;
	sub.s32 	%r115, %r108, %r114;
	mul.wide.s32 	%rd80, %r115, 4;
	add.s64 	%rd81, %rd3, %rd80;
	ld.local.f32 	%f110, [%rd81];
	sub.rn.f32 	%f111, %f110, %f103;
	add.rn.f32 	%f112, %f101, %f111;
	sub.rn.f32 	%f113, %f112, %f101;
	sub.rn.f32 	%f114, %f113, %f111;
	mov.f32 	%f115, 0f40000000;
	mul.rn.f32 	%f116, %f115, %f110;
	sub.rn.f32 	%f117, %f116, %f109;
	add.rn.f32 	%f118, %f107, %f117;
	sub.rn.f32 	%f119, %f118, %f107;
	sub.rn.f32 	%f120, %f119, %f117;
	add.s32 	%r116, %r289, 2;
	mul.hi.s32 	%r117, %r116, -1840700269;
	add.s32 	%r118, %r117, %r116;
	shr.u32 	%r119, %r118, 31;
	shr.s32 	%r120, %r118, 2;
	add.s32 	%r121, %r120, %r119;
	mul.lo.s32 	%r122, %r121, 7;
	sub.s32 	%r123, %r116, %r122;
	mul.wide.s32 	%rd82, %r123, 4;
	add.s64 	%rd83, %rd3, %rd82;
	ld.local.f32 	%f121, [%rd83];
	sub.rn.f32 	%f122, %f121, %f114;
	add.rn.f32 	%f123, %f112, %f122;
	sub.rn.f32 	%f124, %f123, %f112;
	sub.rn.f32 	%f125, %f124, %f122;
	mov.f32 	%f126, 0f40400000;
	mul.rn.f32 	%f127, %f126, %f121;
	sub.rn.f32 	%f128, %f127, %f120;
	add.rn.f32 	%f129, %f118, %f128;
	sub.rn.f32 	%f130, %f129, %f118;
	sub.rn.f32 	%f131, %f130, %f128;
	add.s32 	%r124, %r289, 3;
	mul.hi.s32 	%r125, %r124, -1840700269;
	add.s32 	%r126, %r125, %r124;
	shr.u32 	%r127, %r126, 31;
	shr.s32 	%r128, %r126, 2;
	add.s32 	%r129, %r128, %r127;
	mul.lo.s32 	%r130, %r129, 7;
	sub.s32 	%r131, %r124, %r130;
	mul.wide.s32 	%rd84, %r131, 4;
	add.s64 	%rd85, %rd3, %rd84;
	ld.local.f32 	%f132, [%rd85];
	sub.rn.f32 	%f133, %f132, %f125;
	add.rn.f32 	%f134, %f123, %f133;
	sub.rn.f32 	%f135, %f134, %f123;
	sub.rn.f32 	%f136, %f135, %f133;
	mov.f32 	%f137, 0f40800000;
	mul.rn.f32 	%f138, %f137, %f132;
	sub.rn.f32 	%f139, %f138, %f131;
	add.rn.f32 	%f140, %f129, %f139;
	sub.rn.f32 	%f141, %f140, %f129;
	sub.rn.f32 	%f142, %f141, %f139;
	add.s32 	%r132, %r289, 4;
	mul.hi.s32 	%r133, %r132, -1840700269;
	add.s32 	%r134, %r133, %r132;
	shr.u32 	%r135, %r134, 31;
	shr.s32 	%r136, %r134, 2;
	add.s32 	%r137, %r136, %r135;
	mul.lo.s32 	%r138, %r137, 7;
	sub.s32 	%r139, %r132, %r138;
	mul.wide.s32 	%rd86, %r139, 4;
	add.s64 	%rd87, %rd3, %rd86;
	ld.local.f32 	%f143, [%rd87];
	sub.rn.f32 	%f144, %f143, %f136;
	add.rn.f32 	%f145, %f134, %f144;
	sub.rn.f32 	%f146, %f145, %f134;
	sub.rn.f32 	%f147, %f146, %f144;
	mov.f32 	%f148, 0f40A00000;
	mul.rn.f32 	%f149, %f148, %f143;
	sub.rn.f32 	%f150, %f149, %f142;
	add.rn.f32 	%f151, %f140, %f150;
	sub.rn.f32 	%f152, %f151, %f140;
	sub.rn.f32 	%f153, %f152, %f150;
	add.s32 	%r140, %r289, 5;
	mul.hi.s32 	%r141, %r140, -1840700269;
	add.s32 	%r142, %r141, %r140;
	shr.u32 	%r143, %r142, 31;
	shr.s32 	%r144, %r142, 2;
	add.s32 	%r145, %r144, %r143;
	mul.lo.s32 	%r146, %r145, 7;
	sub.s32 	%r147, %r140, %r146;
	mul.wide.s32 	%rd88, %r147, 4;
	add.s64 	%rd89, %rd3, %rd88;
	ld.local.f32 	%f154, [%rd89];
	sub.rn.f32 	%f155, %f154, %f147;
	add.rn.f32 	%f156, %f145, %f155;
	sub.rn.f32 	%f157, %f156, %f145;
	sub.rn.f32 	%f158, %f157, %f155;
	mov.f32 	%f159, 0f40C00000;
	mul.rn.f32 	%f160, %f159, %f154;
	sub.rn.f32 	%f161, %f160, %f153;
	add.rn.f32 	%f162, %f151, %f161;
	sub.rn.f32 	%f163, %f162, %f151;
	sub.rn.f32 	%f164, %f163, %f161;
	add.s32 	%r148, %r289, 6;
	mul.hi.s32 	%r149, %r148, -1840700269;
	add.s32 	%r150, %r149, %r148;
	shr.u32 	%r151, %r150, 31;
	shr.s32 	%r152, %r150, 2;
	add.s32 	%r153, %r152, %r151;
	mul.lo.s32 	%r154, %r153, 7;
	sub.s32 	%r155, %r148, %r154;
	mul.wide.s32 	%rd90, %r155, 4;
	add.s64 	%rd91, %rd3, %rd90;
	ld.local.f32 	%f165, [%rd91];
	sub.rn.f32 	%f166, %f165, %f158;
	add.rn.f32 	%f167, %f156, %f166;
	sub.rn.f32 	%f168, %f167, %f156;
	sub.rn.f32 	%f169, %f168, %f166;
	mov.f32 	%f170, 0f40E00000;
	mul.rn.f32 	%f171, %f170, %f165;
	sub.rn.f32 	%f172, %f171, %f164;
	add.rn.f32 	%f352, %f162, %f172;
	sub.rn.f32 	%f173, %f352, %f162;
	sub.rn.f32 	%f174, %f173, %f172;
	st.local.f32 	[%rd3+40], %f167;
	st.local.f32 	[%rd3+44], %f169;
	st.local.f32 	[%rd3+48], %f352;
	st.local.f32 	[%rd3+52], %f174;
$L__BB5_36:
	mov.f32 	%f175, 0f3D124925;
	mul.rn.f32 	%f6, %f352, %f175;
	mul.wide.s32 	%rd92, %r288, 4;
	add.s64 	%rd93, %rd4, %rd92;
	ld.local.f32 	%f7, [%rd93];
	st.local.f32 	[%rd93], %f6;
	ld.local.u32 	%r156, [%rd4+28];
	add.s32 	%r157, %r156, 1;
	setp.eq.s32 	%p28, %r157, 7;
	selp.b32 	%r288, 0, %r157, %p28;
	st.local.u32 	[%rd4+28], %r288;
	ld.local.u32 	%r51, [%rd4+32];
	setp.gt.s32 	%p29, %r51, 6;
	@%p29 bra 	$L__BB5_38;
	add.s32 	%r158, %r51, 1;
	st.local.u32 	[%rd4+32], %r158;
$L__BB5_38:
	ld.local.f32 	%f176, [%rd4+40];
	neg.f32 	%f177, %f176;
	fma.rn.f32 	%f178, %f6, 0f40E00000, %f177;
	ld.local.f32 	%f179, [%rd4+48];
	ld.local.f32 	%f180, [%rd4+52];
	sub.rn.f32 	%f181, %f178, %f180;
	add.rn.f32 	%f353, %f179, %f181;
	sub.rn.f32 	%f182, %f353, %f179;
	sub.rn.f32 	%f183, %f182, %f181;
	st.local.f32 	[%rd4+52], %f183;
	st.local.f32 	[%rd4+48], %f353;
	ld.local.f32 	%f184, [%rd4+44];
	sub.rn.f32 	%f185, %f6, %f184;
	add.rn.f32 	%f186, %f176, %f185;
	sub.rn.f32 	%f187, %f186, %f176;
	sub.rn.f32 	%f188, %f187, %f185;
	neg.f32 	%f189, %f7;
	sub.rn.f32 	%f190, %f189, %f188;
	add.rn.f32 	%f191, %f186, %f190;
	sub.rn.f32 	%f192, %f191, %f186;
	sub.rn.f32 	%f193, %f192, %f190;
	st.local.f32 	[%rd4+44], %f193;
	st.local.f32 	[%rd4+40], %f191;
	ld.local.u32 	%r159, [%rd4+36];
	add.s32 	%r160, %r159, 1;
	st.local.u32 	[%rd4+36], %r160;
	and.b32  	%r161, %r160, 1023;
	setp.ne.s32 	%p30, %r161, 0;
	@%p30 bra 	$L__BB5_40;
	mul.hi.s32 	%r162, %r288, -1840700269;
	add.s32 	%r163, %r162, %r288;
	shr.u32 	%r164, %r163, 31;
	shr.s32 	%r165, %r163, 2;
	add.s32 	%r166, %r165, %r164;
	mul.lo.s32 	%r167, %r166, 7;
	sub.s32 	%r168, %r288, %r167;
	mul.wide.s32 	%rd94, %r168, 4;
	add.s64 	%rd95, %rd4, %rd94;
	ld.local.f32 	%f194, [%rd95];
	mov.f32 	%f195, 0f00000000;
	sub.rn.f32 	%f196, %f194, %f195;
	add.rn.f32 	%f197, %f195, %f196;
	sub.rn.f32 	%f198, %f197, %f195;
	sub.rn.f32 	%f199, %f198, %f196;
	mov.f32 	%f200, 0f3F800000;
	mul.rn.f32 	%f201, %f200, %f194;
	sub.rn.f32 	%f202, %f201, %f195;
	add.rn.f32 	%f203, %f195, %f202;
	sub.rn.f32 	%f204, %f203, %f195;
	sub.rn.f32 	%f205, %f204, %f202;
	add.s32 	%r169, %r288, 1;
	mul.hi.s32 	%r170, %r169, -1840700269;
	add.s32 	%r171, %r170, %r169;
	shr.u32 	%r172, %r171, 31;
	shr.s32 	%r173, %r171, 2;
	add.s32 	%r174, %r173, %r172;
	mul.lo.s32 	%r175, %r174, 7;
	sub.s32 	%r176, %r169, %r175;
	mul.wide.s32 	%rd96, %r176, 4;
	add.s64 	%rd97, %rd4, %rd96;
	ld.local.f32 	%f206, [%rd97];
	sub.rn.f32 	%f207, %f206, %f199;
	add.rn.f32 	%f208, %f197, %f207;
	sub.rn.f32 	%f209, %f208, %f197;
	sub.rn.f32 	%f210, %f209, %f207;
	mov.f32 	%f211, 0f40000000;
	mul.rn.f32 	%f212, %f211, %f206;
	sub.rn.f32 	%f213, %f212, %f205;
	add.rn.f32 	%f214, %f203, %f213;
	sub.rn.f32 	%f215, %f214, %f203;
	sub.rn.f32 	%f216, %f215, %f213;
	add.s32 	%r177, %r288, 2;
	mul.hi.s32 	%r178, %r177, -1840700269;
	add.s32 	%r179, %r178, %r177;
	shr.u32 	%r180, %r179, 31;
	shr.s32 	%r181, %r179, 2;
	add.s32 	%r182, %r181, %r180;
	mul.lo.s32 	%r183, %r182, 7;
	sub.s32 	%r184, %r177, %r183;
	mul.wide.s32 	%rd98, %r184, 4;
	add.s64 	%rd99, %rd4, %rd98;
	ld.local.f32 	%f217, [%rd99];
	sub.rn.f32 	%f218, %f217, %f210;
	add.rn.f32 	%f219, %f208, %f218;
	sub.rn.f32 	%f220, %f219, %f208;
	sub.rn.f32 	%f221, %f220, %f218;
	mov.f32 	%f222, 0f40400000;
	mul.rn.f32 	%f223, %f222, %f217;
	sub.rn.f32 	%f224, %f223, %f216;
	add.rn.f32 	%f225, %f214, %f224;
	sub.rn.f32 	%f226, %f225, %f214;
	sub.rn.f32 	%f227, %f226, %f224;
	add.s32 	%r185, %r288, 3;
	mul.hi.s32 	%r186, %r185, -1840700269;
	add.s32 	%r187, %r186, %r185;
	shr.u32 	%r188, %r187, 31;
	shr.s32 	%r189, %r187, 2;
	add.s32 	%r190, %r189, %r188;
	mul.lo.s32 	%r191, %r190, 7;
	sub.s32 	%r192, %r185, %r191;
	mul.wide.s32 	%rd100, %r192, 4;
	add.s64 	%rd101, %rd4, %rd100;
	ld.local.f32 	%f228, [%rd101];
	sub.rn.f32 	%f229, %f228, %f221;
	add.rn.f32 	%f230, %f219, %f229;
	sub.rn.f32 	%f231, %f230, %f219;
	sub.rn.f32 	%f232, %f231, %f229;
	mov.f32 	%f233, 0f40800000;
	mul.rn.f32 	%f234, %f233, %f228;
	sub.rn.f32 	%f235, %f234, %f227;
	add.rn.f32 	%f236, %f225, %f235;
	sub.rn.f32 	%f237, %f236, %f225;
	sub.rn.f32 	%f238, %f237, %f235;
	add.s32 	%r193, %r288, 4;
	mul.hi.s32 	%r194, %r193, -1840700269;
	add.s32 	%r195, %r194, %r193;
	shr.u32 	%r196, %r195, 31;
	shr.s32 	%r197, %r195, 2;
	add.s32 	%r198, %r197, %r196;
	mul.lo.s32 	%r199, %r198, 7;
	sub.s32 	%r200, %r193, %r199;
	mul.wide.s32 	%rd102, %r200, 4;
	add.s64 	%rd103, %rd4, %rd102;
	ld.local.f32 	%f239, [%rd103];
	sub.rn.f32 	%f240, %f239, %f232;
	add.rn.f32 	%f241, %f230, %f240;
	sub.rn.f32 	%f242, %f241, %f230;
	sub.rn.f32 	%f243, %f242, %f240;
	mov.f32 	%f244, 0f40A00000;
	mul.rn.f32 	%f245, %f244, %f239;
	sub.rn.f32 	%f246, %f245, %f238;
	add.rn.f32 	%f247, %f236, %f246;
	sub.rn.f32 	%f248, %f247, %f236;
	sub.rn.f32 	%f249, %f248, %f246;
	add.s32 	%r201, %r288, 5;
	mul.hi.s32 	%r202, %r201, -1840700269;
	add.s32 	%r203, %r202, %r201;
	shr.u32 	%r204, %r203, 31;
	shr.s32 	%r205, %r203, 2;
	add.s32 	%r206, %r205, %r204;
	mul.lo.s32 	%r207, %r206, 7;
	sub.s32 	%r208, %r201, %r207;
	mul.wide.s32 	%rd104, %r208, 4;
	add.s64 	%rd105, %rd4, %rd104;
	ld.local.f32 	%f250, [%rd105];
	sub.rn.f32 	%f251, %f250, %f243;
	add.rn.f32 	%f252, %f241, %f251;
	sub.rn.f32 	%f253, %f252, %f241;
	sub.rn.f32 	%f254, %f253, %f251;
	mov.f32 	%f255, 0f40C00000;
	mul.rn.f32 	%f256, %f255, %f250;
	sub.rn.f32 	%f257, %f256, %f249;
	add.rn.f32 	%f258, %f247, %f257;
	sub.rn.f32 	%f259, %f258, %f247;
	sub.rn.f32 	%f260, %f259, %f257;
	add.s32 	%r209, %r288, 6;
	mul.hi.s32 	%r210, %r209, -1840700269;
	add.s32 	%r211, %r210, %r209;
	shr.u32 	%r212, %r211, 31;
	shr.s32 	%r213, %r211, 2;
	add.s32 	%r214, %r213, %r212;
	mul.lo.s32 	%r215, %r214, 7;
	sub.s32 	%r216, %r209, %r215;
	mul.wide.s32 	%rd106, %r216, 4;
	add.s64 	%rd107, %rd4, %rd106;
	ld.local.f32 	%f261, [%rd107];
	sub.rn.f32 	%f262, %f261, %f254;
	add.rn.f32 	%f263, %f252, %f262;
	sub.rn.f32 	%f264, %f263, %f252;
	sub.rn.f32 	%f265, %f264, %f262;
	mov.f32 	%f266, 0f40E00000;
	mul.rn.f32 	%f267, %f266, %f261;
	sub.rn.f32 	%f268, %f267, %f260;
	add.rn.f32 	%f353, %f258, %f268;
	sub.rn.f32 	%f269, %f353, %f258;
	sub.rn.f32 	%f270, %f269, %f268;
	st.local.f32 	[%rd4+40], %f263;
	st.local.f32 	[%rd4+44], %f265;
	st.local.f32 	[%rd4+48], %f353;
	st.local.f32 	[%rd4+52], %f270;
$L__BB5_40:
	mov.f32 	%f271, 0f3D124925;
	mul.rn.f32 	%f272, %f353, %f271;
	add.f32 	%f273, %f6, %f6;
	sub.f32 	%f11, %f273, %f272;
	add.s64 	%rd109, %rd7, %rd74;
	st.global.f32 	[%rd109], %f11;
	ld.local.u32 	%r217, [%rd5+20];
	setp.gt.s32 	%p31, %r217, 3;
	@%p31 bra 	$L__BB5_42;
	mul.wide.s32 	%rd120, %r287, 4;
	add.s64 	%rd121, %rd5, %rd120;
	st.local.f32 	[%rd121], %f11;
	ld.local.u32 	%r246, [%rd5+16];
	add.s32 	%r247, %r246, 1;
	setp.eq.s32 	%p34, %r247, 4;
	selp.b32 	%r287, 0, %r247, %p34;
	st.local.u32 	[%rd5+16], %r287;
	ld.local.u32 	%r248, [%rd5+20];
	add.s32 	%r249, %r248, 1;
	st.local.u32 	[%rd5+20], %r249;
	ld.local.f32 	%f337, [%rd5+28];
	ld.local.f32 	%f338, [%rd5+32];
	sub.rn.f32 	%f339, %f11, %f338;
	add.rn.f32 	%f340, %f337, %f339;
	sub.rn.f32 	%f341, %f340, %f337;
	sub.rn.f32 	%f342, %f341, %f339;
	st.local.f32 	[%rd5+32], %f342;
	st.local.f32 	[%rd5+28], %f340;
	cvt.rn.f32.s32 	%f343, %r249;
	mul.rn.f32 	%f344, %f343, %f11;
	ld.local.f32 	%f345, [%rd5+36];
	ld.local.f32 	%f346, [%rd5+40];
	sub.rn.f32 	%f347, %f344, %f346;
	add.rn.f32 	%f354, %f345, %f347;
	sub.rn.f32 	%f348, %f354, %f345;
	sub.rn.f32 	%f349, %f348, %f347;
	st.local.f32 	[%rd5+40], %f349;
	st.local.f32 	[%rd5+36], %f354;
	bra.uni 	$L__BB5_44;
$L__BB5_42:
	mul.wide.s32 	%rd110, %r287, 4;
	add.s64 	%rd111, %rd5, %rd110;
	ld.local.f32 	%f274, [%rd111];
	st.local.f32 	[%rd111], %f11;
	ld.local.u32 	%r218, [%rd5+16];
	add.s32 	%r219, %r218, 1;
	setp.eq.s32 	%p32, %r219, 4;
	selp.b32 	%r287, 0, %r219, %p32;
	st.local.u32 	[%rd5+16], %r287;
	ld.local.f32 	%f275, [%rd5+28];
	neg.f32 	%f276, %f275;
	fma.rn.f32 	%f277, %f11, 0f40800000, %f276;
	ld.local.f32 	%f278, [%rd5+36];
	ld.local.f32 	%f279, [%rd5+40];
	sub.rn.f32 	%f280, %f277, %f279;
	add.rn.f32 	%f354, %f278, %f280;
	sub.rn.f32 	%f281, %f354, %f278;
	sub.rn.f32 	%f282, %f281, %f280;
	st.local.f32 	[%rd5+40], %f282;
	st.local.f32 	[%rd5+36], %f354;
	ld.local.f32 	%f283, [%rd5+32];
	sub.rn.f32 	%f284, %f11, %f283;
	add.rn.f32 	%f285, %f275, %f284;
	sub.rn.f32 	%f286, %f285, %f275;
	sub.rn.f32 	%f287, %f286, %f284;
	neg.f32 	%f288, %f274;
	sub.rn.f32 	%f289, %f288, %f287;
	add.rn.f32 	%f290, %f285, %f289;
	sub.rn.f32 	%f291, %f290, %f285;
	sub.rn.f32 	%f292, %f291, %f289;
	st.local.f32 	[%rd5+32], %f292;
	st.local.f32 	[%rd5+28], %f290;
	ld.local.u32 	%r220, [%rd5+24];
	add.s32 	%r221, %r220, 1;
	st.local.u32 	[%rd5+24], %r221;
	and.b32  	%r222, %r221, 1023;
	setp.ne.s32 	%p33, %r222, 0;
	@%p33 bra 	$L__BB5_44;
	shr.s32 	%r223, %r287, 31;
	shr.u32 	%r224, %r223, 30;
	add.s32 	%r225, %r287, %r224;
	and.b32  	%r226, %r225, -4;
	sub.s32 	%r227, %r287, %r226;
	mul.wide.s32 	%rd112, %r227, 4;
	add.s64 	%rd113, %rd5, %rd112;
	ld.local.f32 	%f293, [%rd113];
	mov.f32 	%f294, 0f00000000;
	sub.rn.f32 	%f295, %f293, %f294;
	add.rn.f32 	%f296, %f294, %f295;
	sub.rn.f32 	%f297, %f296, %f294;
	sub.rn.f32 	%f298, %f297, %f295;
	mov.f32 	%f299, 0f3F800000;
	mul.rn.f32 	%f300, %f299, %f293;
	sub.rn.f32 	%f301, %f300, %f294;
	add.rn.f32 	%f302, %f294, %f301;
	sub.rn.f32 	%f303, %f302, %f294;
	sub.rn.f32 	%f304, %f303, %f301;
	add.s32 	%r228, %r287, 1;
	shr.s32 	%r229, %r228, 31;
	shr.u32 	%r230, %r229, 30;
	add.s32 	%r231, %r228, %r230;
	and.b32  	%r232, %r231, -4;
	sub.s32 	%r233, %r228, %r232;
	mul.wide.s32 	%rd114, %r233, 4;
	add.s64 	%rd115, %rd5, %rd114;
	ld.local.f32 	%f305, [%rd115];
	sub.rn.f32 	%f306, %f305, %f298;
	add.rn.f32 	%f307, %f296, %f306;
	sub.rn.f32 	%f308, %f307, %f296;
	sub.rn.f32 	%f309, %f308, %f306;
	mov.f32 	%f310, 0f40000000;
	mul.rn.f32 	%f311, %f310, %f305;
	sub.rn.f32 	%f312, %f311, %f304;
	add.rn.f32 	%f313, %f302, %f312;
	sub.rn.f32 	%f314, %f313, %f302;
	sub.rn.f32 	%f315, %f314, %f312;
	add.s32 	%r234, %r287, 2;
	shr.s32 	%r235, %r234, 31;
	shr.u32 	%r236, %r235, 30;
	add.s32 	%r237, %r234, %r236;
	and.b32  	%r238, %r237, -4;
	sub.s32 	%r239, %r234, %r238;
	mul.wide.s32 	%rd116, %r239, 4;
	add.s64 	%rd117, %rd5, %rd116;
	ld.local.f32 	%f316, [%rd117];
	sub.rn.f32 	%f317, %f316, %f309;
	add.rn.f32 	%f318, %f307, %f317;
	sub.rn.f32 	%f319, %f318, %f307;
	sub.rn.f32 	%f320, %f319, %f317;
	mov.f32 	%f321, 0f40400000;
	mul.rn.f32 	%f322, %f321, %f316;
	sub.rn.f32 	%f323, %f322, %f315;
	add.rn.f32 	%f324, %f313, %f323;
	sub.rn.f32 	%f325, %f324, %f313;
	sub.rn.f32 	%f326, %f325, %f323;
	add.s32 	%r240, %r287, 3;
	shr.s32 	%r241, %r240, 31;
	shr.u32 	%r242, %r241, 30;
	add.s32 	%r243, %r240, %r242;
	and.b32  	%r244, %r243, -4;
	sub.s32 	%r245, %r240, %r244;
	mul.wide.s32 	%rd118, %r245, 4;
	add.s64 	%rd119, %rd5, %rd118;
	ld.local.f32 	%f327, [%rd119];
	sub.rn.f32 	%f328, %f327, %f320;
	add.rn.f32 	%f329, %f318, %f328;
	sub.rn.f32 	%f330, %f329, %f318;
	sub.rn.f32 	%f331, %f330, %f328;
	mov.f32 	%f332, 0f40800000;
	mul.rn.f32 	%f333, %f332, %f327;
	sub.rn.f32 	%f334, %f333, %f326;
	add.rn.f32 	%f354, %f324, %f334;
	sub.rn.f32 	%f335, %f354, %f324;
	sub.rn.f32 	%f336, %f335, %f334;
	st.local.f32 	[%rd5+28], %f329;
	st.local.f32 	[%rd5+32], %f331;
	st.local.f32 	[%rd5+36], %f354;
	st.local.f32 	[%rd5+40], %f336;
$L__BB5_44:
	ld.param.u64 	%rd128, [pma_ms1p_tiled_f32_tx1_ty4_param_5];
	cvta.to.global.u64 	%rd8, %rd128;
	add.s32 	%r250, %r285, 7;
	setp.lt.u32 	%p35, %r250, %r8;
	@%p35 bra 	$L__BB5_46;
	mov.f32 	%f350, 0f3DCCCCCD;
	mul.rn.f32 	%f351, %f354, %f350;
	add.s64 	%rd123, %rd8, %rd74;
	st.global.f32 	[%rd123], %f351;
	bra.uni 	$L__BB5_47;
$L__BB5_46:
	add.s64 	%rd125, %rd8, %rd74;
	mov.b32 	%r251, 2143289344;
	st.global.u32 	[%rd125], %r251;
$L__BB5_47:
	ld.param.u32 	%r265, [pma_ms1p_tiled_f32_tx1_ty4_param_1];
	add.s32 	%r286, %r286, 1;
	add.s32 	%r285, %r285, 1;
	add.s32 	%r284, %r284, %r265;
	setp.ne.s32 	%p36, %r286, -7;
	@%p36 bra 	$L__BB5_32;
$L__BB5_48:
	ret;

}


// ===== COMPILED SASS (sm_100) =====

	.target	sm_100

	.elftype	@"ET_EXEC"


//--------------------- .note.nv.tkinfo           --------------------------
	.section	.note.nv.tkinfo,"",@"SHT_NOTE"
	.sectionflags	@"SHF_NOTE_NV_TKINFO"
	.tkinfo
        /*0018*/ 	.word	0x00000002
        /*0030*/ 	.string	""
        /*0030*/ 	.string	"ptxas"
        /*0030*/ 	.string	"Cuda compilation tools, release 13.0, V13.0.88"
        /*0030*/ 	.string	"Build cuda_13.0.r13.0/compiler.36424714_0"
        /*0030*/ 	.string	"-arch sm_100 -m 64 "



//--------------------- .note.nv.cuinfo           --------------------------
	.section	.note.nv.cuinfo,"",@"SHT_NOTE"
	.sectionflags	@"SHF_NOTE_NV_CUINFO"
        /*0018*/ 	.short	0x0002
        /*001a*/ 	.short	0x0064
        /*001c*/ 	.short	0x0082
	.zero		2


//--------------------- .nv.info                  --------------------------
	.section	.nv.info,"",@"SHT_CUDA_INFO"
	.align	4


	//----- nvinfo : EIATTR_REGCOUNT
	.align		4
        /*0000*/ 	.byte	0x04, 0x2f
        /*0002*/ 	.short	(.L_1 - .L_0)
	.align		4
.L_0:
        /*0004*/ 	.word	index@(pma_batch_f32)
        /*0008*/ 	.word	0x0000001f


	//----- nvinfo : EIATTR_FRAME_SIZE
	.align		4
.L_1:
        /*000c*/ 	.byte	0x04, 0x11
        /*000e*/ 	.short	(.L_3 - .L_2)
	.align		4
.L_2:
        /*0010*/ 	.word	index@(pma_batch_f32)
        /*0014*/ 	.word	0x000000a0


	//----- nvinfo : EIATTR_REGCOUNT
	.align		4
.L_3:
        /*0018*/ 	.byte	0x04, 0x2f
        /*001a*/ 	.short	(.L_5 - .L_4)
	.align		4
.L_4:
        /*001c*/ 	.word	index@(pma_batch_tiled_f32_tile128)
        /*0020*/ 	.word	0x0000001f


	//----- nvinfo : EIATTR_FRAME_SIZE
	.align		4
.L_5:
        /*0024*/ 	.byte	0x04, 0x11
        /*0026*/ 	.short	(.L_7 - .L_6)
	.align		4
.L_6:
        /*0028*/ 	.word	index@(pma_batch_tiled_f32_tile128)
        /*002c*/ 	.word	0x000000a0


	//----- nvinfo : EIATTR_REGCOUNT
	.align		4
.L_7:
        /*0030*/ 	.byte	0x04, 0x2f
        /*0032*/ 	.short	(.L_9 - .L_8)
	.align		4
.L_8:
        /*0034*/ 	.word	index@(pma_batch_tiled_f32_tile256)
        /*0038*/ 	.word	0x0000001f


	//----- nvinfo : EIATTR_FRAME_SIZE
	.align		4
.L_9:
        /*003c*/ 	.byte	0x04, 0x11
        /*003e*/ 	.short	(.L_11 - .L_10)
	.align		4
.L_10:
        /*0040*/ 	.word	index@(pma_batch_tiled_f32_tile256)
        /*0044*/ 	.word	0x000000a0


	//----- nvinfo : EIATTR_REGCOUNT
	.align		4
.L_11:
        /*0048*/ 	.byte	0x04, 0x2f
        /*004a*/ 	.short	(.L_13 - .L_12)
	.align		4
.L_12:
        /*004c*/ 	.word	index@(pma_many_series_one_param_f32)
        /*0050*/ 	.word	0x00000020


	//----- nvinfo : EIATTR_FRAME_SIZE
	.align		4
.L_13:
        /*0054*/ 	.byte	0x04, 0x11
        /*0056*/ 	.short	(.L_15 - .L_14)
	.align		4
.L_14:
        /*0058*/ 	.word	index@(pma_many_series_one_param_f32)
        /*005c*/ 	.word	0x000000a0


	//----- nvinfo : EIATTR_REGCOUNT
	.align		4
.L_15:
        /*0060*/ 	.byte	0x04, 0x2f
        /*0062*/ 	.short	(.L_17 - .L_16)
	.align		4
.L_16:
        /*0064*/ 	.word	index@(pma_ms1p_tiled_f32_tx1_ty2)
        /*0068*/ 	.word	0x00000020


	//----- nvinfo : EIATTR_FRAME_SIZE
	.align		4
.L_17:
        /*006c*/ 	.byte	0x04, 0x11
        /*006e*/ 	.short	(.L_19 - .L_18)
	.align		4
.L_18:
        /*0070*/ 	.word	index@(pma_ms1p_tiled_f32_tx1_ty2)
        /*0074*/ 	.word	0x000000a0


	//----- nvinfo : EIATTR_REGCOUNT
	.align		4
.L_19:
        /*0078*/ 	.byte	0x04, 0x2f
        /*007a*/ 	.short	(.L_21 - .L_20)
	.align		4
.L_20:
        /*007c*/ 	.word	index@(pma_ms1p_tiled_f32_tx1_ty4)
        /*0080*/ 	.word	0x00000020


	//----- nvinfo : EIATTR_FRAME_SIZE
	.align		4
.L_21:
        /*0084*/ 	.byte	0x04, 0x11
        /*0086*/ 	.short	(.L_23 - .L_22)
	.align		4
.L_22:
        /*0088*/ 	.word	index@(pma_ms1p_tiled_f32_tx1_ty4)
        /*008c*/ 	.word	0x000000a0


	//----- nvinfo : EIATTR_MIN_STACK_SIZE
	.align		4
.L_23:
        /*0090*/ 	.byte	0x04, 0x12
        /*0092*/ 	.short	(.L_25 - .L_24)
	.align		4
.L_24:
        /*0094*/ 	.word	index@(pma_ms1p_tiled_f32_tx1_ty4)
        /*0098*/ 	.word	0x000000a0


	//----- nvinfo : EIATTR_MIN_STACK_SIZE
	.align		4
.L_25:
        /*009c*/ 	.byte	0x04, 0x12
        /*009e*/ 	.short	(.L_27 - .L_26)
	.align		4
.L_26:
        /*00a0*/ 	.word	index@(pma_ms1p_tiled_f32_tx1_ty2)
        /*00a4*/ 	.word	0x000000a0


	//----- nvinfo : EIATTR_MIN_STACK_SIZE
	.align		4
.L_27:
        /*00a8*/ 	.byte	0x04, 0x12
        /*00aa*/ 	.short	(.L_29 - .L_28)
	.align		4
.L_28:
        /*00ac*/ 	.word	index@(pma_many_series_one_param_f32)
        /*00b0*/ 	.word	0x000000a0


	//----- nvinfo : EIATTR_MIN_STACK_SIZE
	.align		4
.L_29:
        /*00b4*/ 	.byte	0x04, 0x12
        /*00b6*/ 	.short	(.L_31 - .L_30)
	.align		4
.L_30:
        /*00b8*/ 	.word	index@(pma_batch_tiled_f32_tile256)
        /*00bc*/ 	.word	0x000000a0


	//----- nvinfo : EIATTR_MIN_STACK_SIZE
	.align		4
.L_31:
        /*00c0*/ 	.byte	0x04, 0x12
        /*00c2*/ 	.short	(.L_33 - .L_32)
	.align		4
.L_32:
        /*00c4*/ 	.word	index@(pma_batch_tiled_f32_tile128)
        /*00c8*/ 	.word	0x000000a0


	//----- nvinfo : EIATTR_MIN_STACK_SIZE
	.align		4
.L_33:
        /*00cc*/ 	.byte	0x04, 0x12
        /*00ce*/ 	.short	(.L_35 - .L_34)
	.align		4
.L_34:
        /*00d0*/ 	.word	index@(pma_batch_f32)
        /*00d4*/ 	.word	0x000000a0
.L_35:


//--------------------- .nv.compat                --------------------------
	.section	.nv.compat,"",@"SHT_CUDA_COMPAT_INFO"
	.align	4
        /*0000*/ 	.byte	0x02, 0x09, 0x00, 0x00, 0x02, 0x02, 0x01, 0x00, 0x02, 0x05, 0x05, 0x00, 0x03, 0x07, 0x01, 0x01
        /*0010*/ 	.byte	0x02, 0x03, 0x00, 0x00, 0x02, 0x06, 0x01, 0x00, 0x04, 0x0b, 0x08, 0x00, 0x09, 0x00, 0x00, 0x00
        /*0020*/ 	.byte	0x00, 0x00, 0x00, 0x00


//--------------------- .nv.info.pma_ms1p_tiled_f32_tx1_ty4 --------------------------
	.section	.nv.info.pma_ms1p_tiled_f32_tx1_ty4,"",@"SHT_CUDA_INFO"
	.sectionflags	@""
	.align	4


	//----- nvinfo : EIATTR_CUDA_API_VERSION
	.align		4
        /*0000*/ 	.byte	0x04, 0x37
        /*0002*/ 	.short	(.L_37 - .L_36)
.L_36:
        /*0004*/ 	.word	0x00000082


	//----- nvinfo : EIATTR_KPARAM_INFO
	.align		4
.L_37:
        /*0008*/ 	.byte	0x04, 0x17
        /*000a*/ 	.short	(.L_39 - .L_38)
.L_38:
        /*000c*/ 	.word	0x00000000
        /*0010*/ 	.short	0x0005
        /*0012*/ 	.short	0x0020
        /*0014*/ 	.byte	0x00, 0xf5, 0x21, 0x00


	//----- nvinfo : EIATTR_KPARAM_INFO
	.align		4
.L_39:
        /*0018*/ 	.byte	0x04, 0x17
        /*001a*/ 	.short	(.L_41 - .L_40)
.L_40:
        /*001c*/ 	.word	0x00000000
        /*0020*/ 	.short	0x0004
        /*0022*/ 	.short	0x0018
        /*0024*/ 	.byte	0x00, 0xf5, 0x21, 0x00


	//----- nvinfo : EIATTR_KPARAM_INFO
	.align		4
.L_41:
        /*0028*/ 	.byte	0x04, 0x17
        /*002a*/ 	.short	(.L_43 - .L_42)
.L_42:
        /*002c*/ 	.word	0x00000000
        /*0030*/ 	.short	0x0003
        /*0032*/ 	.short	0x0010
        /*0034*/ 	.byte	0x00, 0xf5, 0x21, 0x00


	//----- nvinfo : EIATTR_KPARAM_INFO
	.align		4
.L_43:
        /*0038*/ 	.byte	0x04, 0x17
        /*003a*/ 	.short	(.L_45 - .L_44)
.L_44:
        /*003c*/ 	.word	0x00000000
        /*0040*/ 	.short	0x0002
        /*0042*/ 	.short	0x000c
        /*0044*/ 	.byte	0x00, 0xf0, 0x11, 0x00


	//----- nvinfo : EIATTR_KPARAM_INFO
	.align		4
.L_45:
        /*0048*/ 	.byte	0x04, 0x17
        /*004a*/ 	.short	(.L_47 - .L_46)
.L_46:
        /*004c*/ 	.word	0x00000000
        /*0050*/ 	.short	0x0001
        /*0052*/ 	.short	0x0008
        /*0054*/ 	.byte	0x00, 0xf0, 0x11, 0x00


	//----- nvinfo : EIATTR_KPARAM_INFO
	.align		4
.L_47:
        /*0058*/ 	.byte	0x04, 0x17
        /*005a*/ 	.short	(.L_49 - .L_48)
.L_48:
        /*005c*/ 	.word	0x00000000
        /*0060*/ 	.short	0x0000
        /*0062*/ 	.short	0x0000
        /*0064*/ 	.byte	0x00, 0xf5, 0x21, 0x00


	//----- nvinfo : EIATTR_SPARSE_MMA_MASK
	.align		4
.L_49:
        /*0068*/ 	.byte	0x03, 0x50
        /*006a*/ 	.short	0x0000


	//----- nvinfo : EIATTR_MAXREG_COUNT
	.align		4
        /*006c*/ 	.byte	0x03, 0x1b
        /*006e*/ 	.short	0x00ff


	//----- nvinfo : EIATTR_MERCURY_ISA_VERSION
	.align		4
        /*0070*/ 	.byte	0x03, 0x5f
        /*0072*/ 	.short	0x0101


	//----- nvinfo : EIATTR_VRC_CTA_INIT_COUNT
	.align		4
        /*0074*/ 	.byte	0x02, 0x4a
	.zero		1
	.zero		1


	//----- nvinfo : EIATTR_EXIT_INSTR_OFFSETS
	.align		4
        /*0078*/ 	.byte	0x04, 0x1c
        /*007a*/ 	.short	(.L_51 - .L_50)


	//   ....[0]....
.L_50:
        /*007c*/ 	.word	0x000000d0


	//   ....[1]....
        /*0080*/ 	.word	0x000001a0


	//   ....[2]....
        /*0084*/ 	.word	0x00000ad0


	//   ....[3]....
        /*0088*/ 	.word	0x00001160


	//   ....[4]....
        /*008c*/ 	.word	0x00002f80


	//----- nvinfo : EIATTR_CRS_STACK_SIZE
	.align		4
.L_51:
        /*0090*/ 	.byte	0x04, 0x1e
        /*0092*/ 	.short	(.L_53 - .L_52)
.L_52:
        /*0094*/ 	.word	0x00000000


	//----- nvinfo : EIATTR_CBANK_PARAM_SIZE
	.align		4
.L_53:
        /*0098*/ 	.byte	0x03, 0x19
        /*009a*/ 	.short	0x0028


	//----- nvinfo : EIATTR_PARAM_CBANK
	.align		4
        /*009c*/ 	.byte	0x04, 0x0a
        /*009e*/ 	.short	(.L_55 - .L_54)
	.align		4
.L_54:
        /*00a0*/ 	.word	index@(.nv.constant0.pma_ms1p_tiled_f32_tx1_ty4)
        /*00a4*/ 	.short	0x0380
        /*00a6*/ 	.short	0x0028


	//----- nvinfo : EIATTR_SW_WAR
	.align		4
.L_55:
        /*00a8*/ 	.byte	0x04, 0x36
        /*00aa*/ 	.short	(.L_57 - .L_56)
.L_56:
        /*00ac*/ 	.word	0x00000008
.L_57:


//--------------------- .nv.info.pma_ms1p_tiled_f32_tx1_ty2 --------------------------
	.section	.nv.info.pma_ms1p_tiled_f32_tx1_ty2,"",@"SHT_CUDA_INFO"
	.sectionflags	@""
	.align	4


	//----- nvinfo : EIATTR_CUDA_API_VERSION
	.align		4
        /*0000*/ 	.byte	0x04, 0x37
        /*0002*/ 	.short	(.L_59 - .L_58)
.L_58:
        /*0004*/ 	.word	0x00000082


	//----- nvinfo : EIATTR_KPARAM_INFO
	.align		4
.L_59:
        /*0008*/ 	.byte	0x04, 0x17
        /*000a*/ 	.short	(.L_61 - .L_60)
.L_60:
        /*000c*/ 	.word	0x00000000
        /*0010*/ 	.short	0x0005
        /*0012*/ 	.short	0x0020
        /*0014*/ 	.byte	0x00, 0xf5, 0x21, 0x00


	//----- nvinfo : EIATTR_KPARAM_INFO
	.align		4
.L_61:
        /*0018*/ 	.byte	0x04, 0x17
        /*001a*/ 	.short	(.L_63 - .L_62)
.L_62:
        /*001c*/ 	.word	0x00000000
        /*0020*/ 	.short	0x0004
        /*0022*/ 	.short	0x0018
        /*0024*/ 	.byte	0x00, 0xf5, 0x21, 0x00


	//----- nvinfo : EIATTR_KPARAM_INFO
	.align		4
.L_63:
        /*0028*/ 	.byte	0x04, 0x17
        /*002a*/ 	.short	(.L_65 - .L_64)
.L_64:
        /*002c*/ 	.word	0x00000000
        /*0030*/ 	.short	0x0003
        /*0032*/ 	.short	0x0010
        /*0034*/ 	.byte	0x00, 0xf5, 0x21, 0x00


	//----- nvinfo : EIATTR_KPARAM_INFO
	.align		4
.L_65:
        /*0038*/ 	.byte	0x04, 0x17
        /*003a*/ 	.short	(.L_67 - .L_66)
.L_66:
        /*003c*/ 	.word	0x00000000
        /*0040*/ 	.short	0x0002
        /*0042*/ 	.short	0x000c
        /*0044*/ 	.byte	0x00, 0xf0, 0x11, 0x00


	//----- nvinfo : EIATTR_KPARAM_INFO
	.align		4
.L_67:
        /*0048*/ 	.byte	0x04, 0x17
        /*004a*/ 	.short	(.L_69 - .L_68)
.L_68:
        /*004c*/ 	.word	0x00000000
        /*0050*/ 	.short	0x0001
        /*0052*/ 	.short	0x0008
        /*0054*/ 	.byte	0x00, 0xf0, 0x11, 0x00


	//----- nvinfo : EIATTR_KPARAM_INFO
	.align		4
.L_69:
        /*0058*/ 	.byte	0x04, 0x17
        /*005a*/ 	.short	(.L_71 - .L_70)
.L_70:
        /*005c*/ 	.word	0x00000000
        /*0060*/ 	.short	0x0000
        /*0062*/ 	.short	0x0000
        /*0064*/ 	.byte	0x00, 0xf5, 0x21, 0x00


	//----- nvinfo : EIATTR_SPARSE_MMA_MASK
	.align		4
.L_71:
        /*0068*/ 	.byte	0x03, 0x50
        /*006a*/ 	.short	0x0000


	//----- nvinfo : EIATTR_MAXREG_COUNT
	.align		4
        /*006c*/ 	.byte	0x03, 0x1b
        /*006e*/ 	.short	0x00ff


	//----- nvinfo : EIATTR_MERCURY_ISA_VERSION
	.align		4
        /*0070*/ 	.byte	0x03, 0x5f
        /*0072*/ 	.short	0x0101


	//----- nvinfo : EIATTR_VRC_CTA_INIT_COUNT
	.align		4
        /*0074*/ 	.byte	0x02, 0x4a
	.zero		1
	.zero		1


	//----- nvinfo : EIATTR_EXIT_INSTR_OFFSETS
	.align		4
        /*0078*/ 	.byte	0x04, 0x1c
        /*007a*/ 	.short	(.L_73 - .L_72)


	//   ....[0]....
.L_72:
        /*007c*/ 	.word	0x000000d0


	//   ....[1]....
        /*0080*/ 	.word	0x000001a0


	//   ....[2]....
        /*0084*/ 	.word	0x00000ad0


	//   ....[3]....
        /*0088*/ 	.word	0x00001160


	//   ....[4]....
        /*008c*/ 	.word	0x00002f80


	//----- nvinfo : EIATTR_CRS_STACK_SIZE
	.align		4
.L_73:
        /*0090*/ 	.byte	0x04, 0x1e
        /*0092*/ 	.short	(.L_75 - .L_74)
.L_74:
        /*0094*/ 	.word	0x00000000


	//----- nvinfo : EIATTR_CBANK_PARAM_SIZE
	.align		4
.L_75:
        /*0098*/ 	.byte	0x03, 0x19
        /*009a*/ 	.short	0x0028


	//----- nvinfo : EIATTR_PARAM_CBANK
	.align		4
        /*009c*/ 	.byte	0x04, 0x0a
        /*009e*/ 	.short	(.L_77 - .L_76)
	.align		4
.L_76:
        /*00a0*/ 	.word	index@(.nv.constant0.pma_ms1p_tiled_f32_tx1_ty2)
        /*00a4*/ 	.short	0x0380
        /*00a6*/ 	.short	0x0028


	//----- nvinfo : EIATTR_SW_WAR
	.align		4
.L_77:
        /*00a8*/ 	.byte	0x04, 0x36
        /*00aa*/ 	.short	(.L_79 - .L_78)
.L_78:
        /*00ac*/ 	.word	0x00000008
.L_79:


//--------------------- .nv.info.pma_many_series_one_param_f32 --------------------------
	.section	.nv.info.pma_many_series_one_param_f32,"",@"SHT_CUDA_INFO"
	.sectionflags	@""
	.align	4


	//----- nvinfo : EIATTR_CUDA_API_VERSION
	.align		4
        /*0000*/ 	.byte	0x04, 0x37
        /*0002*/ 	.short	(.L_81 - .L_80)
.L_80:
        /*0004*/ 	.word	0x00000082


	//----- nvinfo : EIATTR_KPARAM_INFO
	.align		4
.L_81:
        /*0008*/ 	.byte	0x04, 0x17
        /*000a*/ 	.short	(.L_83 - .L_82)
.L_82:
        /*000c*/ 	.word	0x00000000
        /*0010*/ 	.short	0x0005
        /*0012*/ 	.short	0x0020
        /*0014*/ 	.byte	0x00, 0xf5, 0x21, 0x00


	//----- nvinfo : EIATTR_KPARAM_INFO
	.align		4
.L_83:
        /*0018*/ 	.byte	0x04, 0x17
        /*001a*/ 	.short	(.L_85 - .L_84)
.L_84:
        /*001c*/ 	.word	0x00000000
        /*0020*/ 	.short	0x0004
        /*0022*/ 	.short	0x0018
        /*0024*/ 	.byte	0x00, 0xf5, 0x21, 0x00


	//----- nvinfo : EIATTR_KPARAM_INFO
	.align		4
.L_85:
        /*0028*/ 	.byte	0x04, 0x17
        /*002a*/ 	.short	(.L_87 - .L_86)
.L_86:
        /*002c*/ 	.word	0x00000000
        /*0030*/ 	.short	0x0003
        /*0032*/ 	.short	0x0010
        /*0034*/ 	.byte	0x00, 0xf5, 0x21, 0x00


	//----- nvinfo : EIATTR_KPARAM_INFO
	.align		4
.L_87:
        /*0038*/ 	.byte	0x04, 0x17
        /*003a*/ 	.short	(.L_89 - .L_88)
.L_88:
        /*003c*/ 	.word	0x00000000
        /*0040*/ 	.short	0x0002
        /*0042*/ 	.short	0x000c
        /*0044*/ 	.byte	0x00, 0xf0, 0x11, 0x00


	//----- nvinfo : EIATTR_KPARAM_INFO
	.align		4
.L_89:
        /*0048*/ 	.byte	0x04, 0x17
        /*004a*/ 	.short	(.L_91 - .L_90)
.L_90:
        /*004c*/ 	.word	0x00000000
        /*0050*/ 	.short	0x0001
        /*0052*/ 	.short	0x0008
        /*0054*/ 	.byte	0x00, 0xf0, 0x11, 0x00


	//----- nvinfo : EIATTR_KPARAM_INFO
	.align		4
.L_91:
        /*0058*/ 	.byte	0x04, 0x17
        /*005a*/ 	.short	(.L_93 - .L_92)
.L_92:
        /*005c*/ 	.word	0x00000000
        /*0060*/ 	.short	0x0000
        /*0062*/ 	.short	0x0000
        /*0064*/ 	.byte	0x00, 0xf5, 0x21, 0x00


	//----- nvinfo : EIATTR_SPARSE_MMA_MASK
	.align		4
.L_93:
        /*0068*/ 	.byte	0x03, 0x50
        /*006a*/ 	.short	0x0000


	//----- nvinfo : EIATTR_MAXREG_COUNT
	.align		4
        /*006c*/ 	.byte	0x03, 0x1b
        /*006e*/ 	.short	0x00ff


	//----- nvinfo : EIATTR_MERCURY_ISA_VERSION
	.align		4
        /*0070*/ 	.byte	0x03, 0x5f
        /*0072*/ 	.short	0x0101


	//----- nvinfo : EIATTR_VRC_CTA_INIT_COUNT
	.align		4
        /*0074*/ 	.byte	0x02, 0x4a
	.zero		1
	.zero		1


	//----- nvinfo : EIATTR_EXIT_INSTR_OFFSETS
	.align		4
        /*0078*/ 	.byte	0x04, 0x1c
        /*007a*/ 	.short	(.L_95 - .L_94)


	//   ....[0]....
.L_94:
        /*007c*/ 	.word	0x000000d0


	//   ....[1]....
        /*0080*/ 	.word	0x000001a0


	//   ....[2]....
        /*0084*/ 	.word	0x00000ad0


	//   ....[3]....
        /*0088*/ 	.word	0x00001160


	//   ....[4]....
        /*008c*/ 	.word	0x00002f80


	//----- nvinfo : EIATTR_CRS_STACK_SIZE
	.align		4
.L_95:
        /*0090*/ 	.byte	0x04, 0x1e
        /*0092*/ 	.short	(.L_97 - .L_96)
.L_96:
        /*0094*/ 	.word	0x00000000


	//----- nvinfo : EIATTR_CBANK_PARAM_SIZE
	.align		4
.L_97:
        /*0098*/ 	.byte	0x03, 0x19
        /*009a*/ 	.short	0x0028


	//----- nvinfo : EIATTR_PARAM_CBANK
	.align		4
        /*009c*/ 	.byte	0x04, 0x0a
        /*009e*/ 	.short	(.L_99 - .L_98)
	.align		4
.L_98:
        /*00a0*/ 	.word	index@(.nv.constant0.pma_many_series_one_param_f32)
        /*00a4*/ 	.short	0x0380
        /*00a6*/ 	.short	0x0028


	//----- nvinfo : EIATTR_SW_WAR
	.align		4
.L_99:
        /*00a8*/ 	.byte	0x04, 0x36
        /*00aa*/ 	.short	(.L_101 - .L_100)
.L_100:
        /*00ac*/ 	.word	0x00000008
.L_101:


//--------------------- .nv.info.pma_batch_tiled_f32_tile256 --------------------------
	.section	.nv.info.pma_batch_tiled_f32_tile256,"",@"SHT_CUDA_INFO"
	.sectionflags	@""
	.align	4


	//----- nvinfo : EIATTR_CUDA_API_VERSION
	.align		4
        /*0000*/ 	.byte	0x04, 0x37
        /*0002*/ 	.short	(.L_103 - .L_102)
.L_102:
        /*0004*/ 	.word	0x00000082


	//----- nvinfo : EIATTR_KPARAM_INFO
	.align		4
.L_103:
        /*0008*/ 	.byte	0x04, 0x17
        /*000a*/ 	.short	(.L_105 - .L_104)
.L_104:
        /*000c*/ 	.word	0x00000000
        /*0010*/ 	.short	0x0005
        /*0012*/ 	.short	0x0020
        /*0014*/ 	.byte	0x00, 0xf5, 0x21, 0x00


	//----- nvinfo : EIATTR_KPARAM_INFO
	.align		4
.L_105:
        /*0018*/ 	.byte	0x04, 0x17
        /*001a*/ 	.short	(.L_107 - .L_106)
.L_106:
        /*001c*/ 	.word	0x00000000
        /*0020*/ 	.short	0x0004
        /*0022*/ 	.short	0x0018
        /*0024*/ 	.byte	0x00, 0xf5, 0x21, 0x00


	//----- nvinfo : EIATTR_KPARAM_INFO
	.align		4
.L_107:
        /*0028*/ 	.byte	0x04, 0x17
        /*002a*/ 	.short	(.L_109 - .L_108)
.L_108:
        /*002c*/ 	.word	0x00000000
        /*0030*/ 	.short	0x0003
        /*0032*/ 	.short	0x0010
        /*0034*/ 	.byte	0x00, 0xf0, 0x11, 0x00


	//----- nvinfo : EIATTR_KPARAM_INFO
	.align		4
.L_109:
        /*0038*/ 	.byte	0x04, 0x17
        /*003a*/ 	.short	(.L_111 - .L_110)
.L_110:
        /*003c*/ 	.word	0x00000000
        /*0040*/ 	.short	0x0002
        /*0042*/ 	.short	0x000c
        /*0044*/ 	.byte	0x00, 0xf0, 0x11, 0x00


	//----- nvinfo : EIATTR_KPARAM_INFO
	.align		4
.L_111:
        /*0048*/ 	.byte	0x04, 0x17
        /*004a*/ 	.short	(.L_113 - .L_112)
.L_112:
        /*004c*/ 	.word	0x00000000
        /*0050*/ 	.short	0x0001
        /*0052*/ 	.short	0x0008
        /*0054*/ 	.byte	0x00, 0xf0, 0x11, 0x00


	//----- nvinfo : EIATTR_KPARAM_INFO
	.align		4
.L_113:
        /*0058*/ 	.byte	0x04, 0x17
        /*005a*/ 	.short	(.L_115 - .L_114)
.L_114:
        /*005c*/ 	.word	0x00000000
        /*0060*/ 	.short	0x0000
        /*0062*/ 	.short	0x0000
        /*0064*/ 	.byte	0x00, 0xf5, 0x21, 0x00


	//----- nvinfo : EIATTR_SPARSE_MMA_MASK
	.align		4
.L_115:
        /*0068*/ 	.byte	0x03, 0x50
        /*006a*/ 	.short	0x0000


	//----- nvinfo : EIATTR_MAXREG_COUNT
	.align		4
        /*006c*/ 	.byte	0x03, 0x1b
        /*006e*/ 	.short	0x00ff


	//----- nvinfo : EIATTR_MERCURY_ISA_VERSION
	.align		4
        /*0070*/ 	.byte	0x03, 0x5f
        /*0072*/ 	.short	0x0101


	//----- nvinfo : EIATTR_VRC_CTA_INIT_COUNT
	.align		4
        /*0074*/ 	.byte	0x02, 0x4a
	.zero		1
	.zero		1


	//----- nvinfo : EIATTR_EXIT_INSTR_OFFSETS
	.align		4
        /*0078*/ 	.byte	0x04, 0x1c
        /*007a*/ 	.short	(.L_117 - .L_116)


	//   ....[0]....
.L_116:
        /*007c*/ 	.word	0x00000070


	//   ....[1]....
        /*0080*/ 	.word	0x000000c0


	//   ....[2]....
        /*0084*/ 	.word	0x00000b90


	//   ....[3]....
        /*0088*/ 	.word	0x000011a0


	//   ....[4]....
        /*008c*/ 	.word	0x00003020


	//----- nvinfo : EIATTR_CBANK_PARAM_SIZE
	.align		4
.L_117:
        /*0090*/ 	.byte	0x03, 0x19
        /*0092*/ 	.short	0x0028


	//----- nvinfo : EIATTR_PARAM_CBANK
	.align		4
        /*0094*/ 	.byte	0x04, 0x0a
        /*0096*/ 	.short	(.L_119 - .L_118)
	.align		4
.L_118:
        /*0098*/ 	.word	index@(.nv.constant0.pma_batch_tiled_f32_tile256)
        /*009c*/ 	.short	0x0380
        /*009e*/ 	.short	0x0028


	//----- nvinfo : EIATTR_SW_WAR
	.align		4
.L_119:
        /*00a0*/ 	.byte	0x04, 0x36
        /*00a2*/ 	.short	(.L_121 - .L_120)
.L_120:
        /*00a4*/ 	.word	0x00000008
.L_121:


//--------------------- .nv.info.pma_batch_tiled_f32_tile128 --------------------------
	.section	.nv.info.pma_batch_tiled_f32_tile128,"",@"SHT_CUDA_INFO"
	.sectionflags	@""
	.align	4


	//----- nvinfo : EIATTR_CUDA_API_VERSION
	.align		4
        /*0000*/ 	.byte	0x04, 0x37
        /*0002*/ 	.short	(.L_123 - .L_122)
.L_122:
        /*0004*/ 	.word	0x00000082


	//----- nvinfo : EIATTR_KPARAM_INFO
	.align		4
.L_123:
        /*0008*/ 	.byte	0x04, 0x17
        /*000a*/ 	.short	(.L_125 - .L_124)
.L_124:
        /*000c*/ 	.word	0x00000000
        /*0010*/ 	.short	0x0005
        /*0012*/ 	.short	0x0020
        /*0014*/ 	.byte	0x00, 0xf5, 0x21, 0x00


	//----- nvinfo : EIATTR_KPARAM_INFO
	.align		4
.L_125:
        /*0018*/ 	.byte	0x04, 0x17
        /*001a*/ 	.short	(.L_127 - .L_126)
.L_126:
        /*001c*/ 	.word	0x00000000
        /*0020*/ 	.short	0x0004
        /*0022*/ 	.short	0x0018
        /*0024*/ 	.byte	0x00, 0xf5, 0x21, 0x00


	//----- nvinfo : EIATTR_KPARAM_INFO
	.align		4
.L_127:
        /*0028*/ 	.byte	0x04, 0x17
        /*002a*/ 	.short	(.L_129 - .L_128)
.L_128:
        /*002c*/ 	.word	0x00000000
        /*0030*/ 	.short	0x0003
        /*0032*/ 	.short	0x0010
        /*0034*/ 	.byte	0x00, 0xf0, 0x11, 0x00


	//----- nvinfo : EIATTR_KPARAM_INFO
	.align		4
.L_129:
        /*0038*/ 	.byte	0x04, 0x17
        /*003a*/ 	.short	(.L_131 - .L_130)
.L_130:
        /*003c*/ 	.word	0x00000000
        /*0040*/ 	.short	0x0002
        /*0042*/ 	.short	0x000c
        /*0044*/ 	.byte	0x00, 0xf0, 0x11, 0x00


	//----- nvinfo : EIATTR_KPARAM_INFO
	.align		4
.L_131:
        /*0048*/ 	.byte	0x04, 0x17
        /*004a*/ 	.short	(.L_133 - .L_132)
.L_132:
        /*004c*/ 	.word	0x00000000
        /*0050*/ 	.short	0x0001
        /*0052*/ 	.short	0x0008
        /*0054*/ 	.byte	0x00, 0xf0, 0x11, 0x00


	//----- nvinfo : EIATTR_KPARAM_INFO
	.align		4
.L_133:
        /*0058*/ 	.byte	0x04, 0x17
        /*005a*/ 	.short	(.L_135 - .L_134)
.L_134:
        /*005c*/ 	.word	0x00000000
        /*0060*/ 	.short	0x0000
        /*0062*/ 	.short	0x0000
        /*0064*/ 	.byte	0x00, 0xf5, 0x21, 0x00


	//----- nvinfo : EIATTR_SPARSE_MMA_MASK
	.align		4
.L_135:
        /*0068*/ 	.byte	0x03, 0x50
        /*006a*/ 	.short	0x0000


	//----- nvinfo : EIATTR_MAXREG_COUNT
	.align		4
        /*006c*/ 	.byte	0x03, 0x1b
        /*006e*/ 	.short	0x00ff


	//----- nvinfo : EIATTR_MERCURY_ISA_VERSION
	.align		4
        /*0070*/ 	.byte	0x03, 0x5f
        /*0072*/ 	.short	0x0101


	//----- nvinfo : EIATTR_VRC_CTA_INIT_COUNT
	.align		4
        /*0074*/ 	.byte	0x02, 0x4a
	.zero		1
	.zero		1


	//----- nvinfo : EIATTR_EXIT_INSTR_OFFSETS
	.align		4
        /*0078*/ 	.byte	0x04, 0x1c
        /*007a*/ 	.short	(.L_137 - .L_136)


	//   ....[0]....
.L_136:
        /*007c*/ 	.word	0x00000070


	//   ....[1]....
        /*0080*/ 	.word	0x000000c0


	//   ....[2]....
        /*0084*/ 	.word	0x00000b90


	//   ....[3]....
        /*0088*/ 	.word	0x000011a0


	//   ....[4]....
        /*008c*/ 	.word	0x00003020


	//----- nvinfo : EIATTR_CBANK_PARAM_SIZE
	.align		4
.L_137:
        /*0090*/ 	.byte	0x03, 0x19
        /*0092*/ 	.short	0x0028


	//----- nvinfo : EIATTR_PARAM_CBANK
	.align		4
        /*0094*/ 	.byte	0x04, 0x0a
        /*0096*/ 	.short	(.L_139 - .L_138)
	.align		4
.L_138:
        /*0098*/ 	.word	index@(.nv.constant0.pma_batch_tiled_f32_tile128)
        /*009c*/ 	.short	0x0380
        /*009e*/ 	.short	0x0028


	//----- nvinfo : EIATTR_SW_WAR
	.align		4
.L_139:
        /*00a0*/ 	.byte	0x04, 0x36
        /*00a2*/ 	.short	(.L_141 - .L_140)
.L_140:
        /*00a4*/ 	.word	0x00000008
.L_141:


//--------------------- .nv.info.pma_batch_f32    --------------------------
	.section	.nv.info.pma_batch_f32,"",@"SHT_CUDA_INFO"
	.sectionflags	@""
	.align	4


	//----- nvinfo : EIATTR_CUDA_API_VERSION
	.align		4
        /*0000*/ 	.byte	0x04, 0x37
        /*0002*/ 	.short	(.L_143 - .L_142)
.L_142:
        /*0004*/ 	.word	0x00000082


	//----- nvinfo : EIATTR_KPARAM_INFO
	.align		4
.L_143:
        /*0008*/ 	.byte	0x04, 0x17
        /*000a*/ 	.short	(.L_145 - .L_144)
.L_144:
        /*000c*/ 	.word	0x00000000
        /*0010*/ 	.short	0x0005
        /*0012*/ 	.short	0x0020
        /*0014*/ 	.byte	0x00, 0xf5, 0x21, 0x00


	//----- nvinfo : EIATTR_KPARAM_INFO
	.align		4
.L_145:
        /*0018*/ 	.byte	0x04, 0x17
        /*001a*/ 	.short	(.L_147 - .L_146)
.L_146:
        /*001c*/ 	.word	0x00000000
        /*0020*/ 	.short	0x0004
        /*0022*/ 	.short	0x0018
        /*0024*/ 	.byte	0x00, 0xf5, 0x21, 0x00


	//----- nvinfo : EIATTR_KPARAM_INFO
	.align		4
.L_147:
        /*0028*/ 	.byte	0x04, 0x17
        /*002a*/ 	.short	(.L_149 - .L_148)
.L_148:
        /*002c*/ 	.word	0x00000000
        /*0030*/ 	.short	0x0003
        /*0032*/ 	.short	0x0010
        /*0034*/ 	.byte	0x00, 0xf0, 0x11, 0x00


	//----- nvinfo : EIATTR_KPARAM_INFO
	.align		4
.L_149:
        /*0038*/ 	.byte	0x04, 0x17
        /*003a*/ 	.short	(.L_151 - .L_150)
.L_150:
        /*003c*/ 	.word	0x00000000
        /*0040*/ 	.short	0x0002
        /*0042*/ 	.short	0x000c
        /*0044*/ 	.byte	0x00, 0xf0, 0x11, 0x00


	//----- nvinfo : EIATTR_KPARAM_INFO
	.align		4
.L_151:
        /*0048*/ 	.byte	0x04, 0x17
        /*004a*/ 	.short	(.L_153 - .L_152)
.L_152:
        /*004c*/ 	.word	0x00000000
        /*0050*/ 	.short	0x0001
        /*0052*/ 	.short	0x0008
        /*0054*/ 	.byte	0x00, 0xf0, 0x11, 0x00


	//----- nvinfo : EIATTR_KPARAM_INFO
	.align		4
.L_153:
        /*0058*/ 	.byte	0x04, 0x17
        /*005a*/ 	.short	(.L_155 - .L_154)
.L_154:
        /*005c*/ 	.word	0x00000000
        /*0060*/ 	.short	0x0000
        /*0062*/ 	.short	0x0000
        /*0064*/ 	.byte	0x00, 0xf5, 0x21, 0x00


	//----- nvinfo : EIATTR_SPARSE_MMA_MASK
	.align		4
.L_155:
        /*0068*/ 	.byte	0x03, 0x50
        /*006a*/ 	.short	0x0000


	//----- nvinfo : EIATTR_MAXREG_COUNT
	.align		4
        /*006c*/ 	.byte	0x03, 0x1b
        /*006e*/ 	.short	0x00ff


	//----- nvinfo : EIATTR_MERCURY_ISA_VERSION
	.align		4
        /*0070*/ 	.byte	0x03, 0x5f
        /*0072*/ 	.short	0x0101


	//----- nvinfo : EIATTR_VRC_CTA_INIT_COUNT
	.align		4
        /*0074*/ 	.byte	0x02, 0x4a
	.zero		1
	.zero		1


	//----- nvinfo : EIATTR_EXIT_INSTR_OFFSETS
	.align		4
        /*0078*/ 	.byte	0x04, 0x1c
        /*007a*/ 	.short	(.L_157 - .L_156)


	//   ....[0]....
.L_156:
        /*007c*/ 	.word	0x00000070


	//   ....[1]....
        /*0080*/ 	.word	0x000000c0


	//   ....[2]....
        /*0084*/ 	.word	0x00000b90


	//   ....[3]....
        /*0088*/ 	.word	0x000011a0


	//   ....[4]....
        /*008c*/ 	.word	0x00003020


	//----- nvinfo : EIATTR_CBANK_PARAM_SIZE
	.align		4
.L_157:
        /*0090*/ 	.byte	0x03, 0x19
        /*0092*/ 	.short	0x0028


	//----- nvinfo : EIATTR_PARAM_CBANK
	.align		4
        /*0094*/ 	.byte	0x04, 0x0a
        /*0096*/ 	.short	(.L_159 - .L_158)
	.align		4
.L_158:
        /*0098*/ 	.word	index@(.nv.constant0.pma_batch_f32)
        /*009c*/ 	.short	0x0380
        /*009e*/ 	.short	0x0028


	//----- nvinfo : EIATTR_SW_WAR
	.align		4
.L_159:
        /*00a0*/ 	.byte	0x04, 0x36
        /*00a2*/ 	.short	(.L_161 - .L_160)
.L_160:
        /*00a4*/ 	.word	0x00000008
.L_161:


//--------------------- .nv.callgraph             --------------------------
	.section	.nv.callgraph,"",@"SHT_CUDA_CALLGRAPH"
	.align	4
	.sectionentsize	8
	.align		4
        /*0000*/ 	.word	0x00000000
	.align		4
        /*0004*/ 	.word	0xffffffff
	.align		4
        /*0008*/ 	.word	0x00000000
	.align		4
        /*000c*/ 	.word	0xfffffffe
	.align		4
        /*0010*/ 	.word	0x00000000
	.align		4
        /*0014*/ 	.word	0xfffffffd
	.align		4
        /*0018*/ 	.word	0x00000000
	.align		4
        /*001c*/ 	.word	0xfffffffc


//--------------------- .text.pma_ms1p_tiled_f32_tx1_ty4 --------------------------
	.section	.text.pma_ms1p_tiled_f32_tx1_ty4,"ax",@progbits
	.align	128
        .global         pma_ms1p_tiled_f32_tx1_ty4
        .type           pma_ms1p_tiled_f32_tx1_ty4,@function
        .size           pma_ms1p_tiled_f32_tx1_ty4,(.L_x_126 - pma_ms1p_tiled_f32_tx1_ty4)
        .other          pma_ms1p_tiled_f32_tx1_ty4,@"STO_CUDA_ENTRY STV_DEFAULT"
pma_ms1p_tiled_f32_tx1_ty4:
.text.pma_ms1p_tiled_f32_tx1_ty4:
[----:B------:R-:W0:Y:S08]  /*0000*/  LDC R1, c[0x0][0x37c] ;  /* 0x0000df00ff017b82 */ /* 0x000e300000000800 */
[----:B------:R-:W1:Y:S01]  /*0010*/  S2UR UR4, SR_CTAID.Y ;  /* 0x00000000000479c3 */ /* 0x000e620000002600 */
[----:B------:R-:W2:Y:S01]  /*0020*/  S2R R4, SR_TID.X ;  /* 0x0000000000047919 */ /* 0x000ea20000002100 */
[----:B0-----:R-:W-:-:S06]  /*0030*/  IADD3 R1, PT, PT, R1, -0xa0, RZ ;  /* 0xffffff6001017810 */ /* 0x001fcc0007ffe0ff */
[----:B------:R-:W0:Y:S01]  /*0040*/  LDC R21, c[0x0][0x388] ;  /* 0x0000e200ff157b82 */ /* 0x000e220000000800 */
[----:B-1----:R-:W-:-:S07]  /*0050*/  ISETP.NE.AND P0, PT, RZ, UR4, PT ;  /* 0x00000004ff007c0c */ /* 0x002fce000bf05270 */
[----:B------:R-:W1:Y:S06]  /*0060*/  S2UR UR4, SR_CTAID.X ;  /* 0x00000000000479c3 */ /* 0x000e6c0000002500 */
[----:B------:R-:W3:Y:S02]  /*0070*/  @P0 S2R R2, SR_TID.Y ;  /* 0x0000000000020919 */ /* 0x000ee40000002200 */
[----:B------:R-:W3:Y:S01]  /*0080*/  @P0 LDC R3, c[0x0][0x364] ;  /* 0x0000d900ff030b82 */ /* 0x000ee20000000800 */
[----:B-1----:R-:W-:-:S05]  /*0090*/  MOV R0, UR4 ;  /* 0x0000000400007c02 */ /* 0x002fca0008000f00 */
[----:B---3--:R-:W-:-:S05]  /*00a0*/  @P0 IMAD R0, R0, R3, R2 ;  /* 0x0000000300000224 */ /* 0x008fca00078e0202 */
[----:B0-----:R-:W-:-:S04]  /*00b0*/  ISETP.GE.AND P0, PT, R0, R21, PT ;  /* 0x000000150000720c */ /* 0x001fc80003f06270 */
[----:B--2---:R-:W-:-:S13]  /*00c0*/  ISETP.NE.OR P0, PT, R4, RZ, P0 ;  /* 0x000000ff0400720c */ /* 0x004fda0000705670 */
[----:B------:R-:W-:Y:S05]  /*00d0*/  @P0 EXIT ;  /* 0x000000000000094d */ /* 0x000fea0003800000 */
[----:B------:R-:W0:Y:S01]  /*00e0*/  LDCU.64 UR4, c[0x0][0x390] ;  /* 0x00007200ff0477ac */ /* 0x000e220008000a00 */
[----:B------:R-:W-:Y:S01]  /*00f0*/  HFMA2 R2, -RZ, RZ, 0, 0 ;  /* 0x00000000ff027431 */ /* 0x000fe200000001ff */
[----:B------:R-:W1:Y:S01]  /*0100*/  LDCU UR6, c[0x0][0x38c] ;  /* 0x00007180ff0677ac */ /* 0x000e620008000800 */
[----:B0-----:R-:W-:-:S04]  /*0110*/  UISETP.NE.U32.AND UP0, UPT, UR4, URZ, UPT ;  /* 0x000000ff0400728c */ /* 0x001fc8000bf05070 */
[----:B------:R-:W-:Y:S01]  /*0120*/  UISETP.NE.AND.EX UP0, UPT, UR5, URZ, UPT, UP0 ;  /* 0x000000ff0500728c */ /* 0x000fe2000bf05300 */
[----:B------:R-:W0:Y:S08]  /*0130*/  LDCU.64 UR4, c[0x0][0x358] ;  /* 0x00006b00ff0477ac */ /* 0x000e300008000a00 */
[----:B-1----:R-:W-:Y:S05]  /*0140*/  BRA.U !UP0, `(.L_x_0) ;  /* 0x00000001080c7547 */ /* 0x002fea000b800000 */
[----:B------:R-:W1:Y:S02]  /*0150*/  LDC.64 R2, c[0x0][0x390] ;  /* 0x0000e400ff027b82 */ /* 0x000e640000000a00 */
[----:B-1----:R-:W-:-:S06]  /*0160*/  IMAD.WIDE R2, R0, 0x4, R2 ;  /* 0x0000000400027825 */ /* 0x002fcc00078e0202 */
[----:B0-----:R1:W5:Y:S02]  /*0170*/  LDG.E.CONSTANT R2, desc[UR4][R2.64] ;  /* 0x0000000402027981 */ /* 0x001364000c1e9900 */
.L_x_0:
[----:B-----5:R-:W-:-:S04]  /*0180*/  VIMNMX R20, PT, PT, RZ, R2, !PT ;  /* 0x00000002ff147248 */ /* 0x020fc80007fe0100 */
[----:B------:R-:W-:-:S13]  /*0190*/  ISETP.GE.AND P0, PT, R20, UR6, PT ;  /* 0x0000000614007c0c */ /* 0x000fda000bf06270 */
[----:B0-----:R-:W-:Y:S05]  /*01a0*/  @P0 EXIT ;  /* 0x000000000000094d */ /* 0x001fea0003800000 */
[----:B------:R-:W-:Y:S01]  /*01b0*/  IADD3 R22, PT, PT, R20, 0x6, RZ ;  /* 0x0000000614167810 */ /* 0x000fe20007ffe0ff */
[----:B------:R-:W-:Y:S01]  /*01c0*/  BSSY.RECONVERGENT B0, `(.L_x_1) ;  /* 0x0000020000007945 */ /* 0x000fe20003800200 */
[----:B------:R-:W-:Y:S02]  /*01d0*/  MOV R17, RZ ;  /* 0x000000ff00117202 */ /* 0x000fe40000000f00 */
[----:B------:R-:W-:-:S04]  /*01e0*/  VIMNMX.U32 R16, PT, PT, R22, UR6, PT ;  /* 0x0000000616107c48 */ /* 0x000fc8000bfe0000 */
[C---:B------:R-:W-:Y:S02]  /*01f0*/  ISETP.GE.U32.AND P0, PT, R16.reuse, 0x8, PT ;  /* 0x000000081000780c */ /* 0x040fe40003f06070 */
[----:B------:R-:W-:-:S04]  /*0200*/  LOP3.LUT R27, R16, 0x7, RZ, 0xc0, !PT ;  /* 0x00000007101b7812 */ /* 0x000fc800078ec0ff */
[----:B------:R-:W-:-:S07]  /*0210*/  ISETP.NE.AND P1, PT, R27, RZ, PT ;  /* 0x000000ff1b00720c */ /* 0x000fce0003f25270 */
[----:B------:R-:W-:Y:S06]  /*0220*/  @!P0 BRA `(.L_x_2) ;  /* 0x0000000000648947 */ /* 0x000fec0003800000 */
[----:B-1----:R-:W0:Y:S01]  /*0230*/  LDC.64 R2, c[0x0][0x398] ;  /* 0x0000e600ff027b82 */ /* 0x002e220000000a00 */
[----:B------:R-:W-:Y:S02]  /*0240*/  LOP3.LUT R17, R16, 0x7ffffff8, RZ, 0xc0, !PT ;  /* 0x7ffffff810117812 */ /* 0x000fe400078ec0ff */
[----:B------:R-:W-:Y:S02]  /*0250*/  MOV R26, R0 ;  /* 0x00000000001a7202 */ /* 0x000fe40000000f00 */
[----:B------:R-:W-:-:S07]  /*0260*/  IADD3 R23, PT, PT, -R17, RZ, RZ ;  /* 0x000000ff11177210 */ /* 0x000fce0007ffe1ff */
.L_x_3:
[----:B0-2---:R-:W-:Y:S01]  /*0270*/  IMAD.WIDE R18, R26, 0x4, R2 ;  /* 0x000000041a127825 */ /* 0x005fe200078e0202 */
[----:B------:R-:W-:Y:S02]  /*0280*/  MOV R29, 0x7fc00000 ;  /* 0x7fc00000001d7802 */ /* 0x000fe40000000f00 */
[----:B------:R-:W-:Y:S02]  /*0290*/  IADD3 R23, PT, PT, R23, 0x8, RZ ;  /* 0x0000000817177810 */ /* 0x000fe40007ffe0ff */
[C---:B------:R-:W-:Y:S01]  /*02a0*/  LEA R26, R21.reuse, R26, 0x3 ;  /* 0x0000001a151a7211 */ /* 0x040fe200078e18ff */
[----:B------:R-:W-:Y:S01]  /*02b0*/  IMAD.WIDE R4, R21, 0x4, R18 ;  /* 0x0000000415047825 */ /* 0x000fe200078e0212 */
[----:B------:R2:W-:Y:S01]  /*02c0*/  STG.E desc[UR4][R18.64], R29 ;  /* 0x0000001d12007986 */ /* 0x0005e2000c101904 */
[----:B------:R-:W-:-:S03]  /*02d0*/  ISETP.NE.AND P0, PT, R23, RZ, PT ;  /* 0x000000ff1700720c */ /* 0x000fc60003f05270 */
[----:B------:R2:W-:Y:S01]  /*02e0*/  STG.E desc[UR4][R4.64], R29 ;  /* 0x0000001d04007986 */ /* 0x0005e2000c101904 */
[----:B------:R-:W-:-:S05]  /*02f0*/  IMAD.WIDE R6, R21, 0x4, R4 ;  /* 0x0000000415067825 */ /* 0x000fca00078e0204 */
        /* <DEDUP_REMOVED lines=11> */
[----:B------:R-:W-:Y:S05]  /*03b0*/  @P0 BRA `(.L_x_3) ;  /* 0xfffffffc00ac0947 */ /* 0x000fea000383ffff */
.L_x_2:
[----:B------:R-:W-:Y:S05]  /*03c0*/  BSYNC.RECONVERGENT B0 ;  /* 0x0000000000007941 */ /* 0x000fea0003800200 */
.L_x_1:
[----:B------:R-:W-:Y:S01]  /*03d0*/  BSSY.RECONVERGENT B0, `(.L_x_4) ;  /* 0x0000026000007945 */ /* 0x000fe20003800200 */
[----:B------:R-:W-:-:S03]  /*03e0*/  IADD3 R23, PT, PT, R20, 0x9, RZ ;  /* 0x0000000914177810 */ /* 0x000fc60007ffe0ff */
[----:B------:R-:W-:Y:S05]  /*03f0*/  @!P1 BRA `(.L_x_5) ;  /* 0x00000000008c9947 */ /* 0x000fea0003800000 */
[----:B------:R-:W-:Y:S01]  /*0400*/  ISETP.GE.U32.AND P0, PT, R27, 0x4, PT ;  /* 0x000000041b00780c */ /* 0x000fe20003f06070 */
[----:B------:R-:W-:Y:S01]  /*0410*/  BSSY.RECONVERGENT B1, `(.L_x_6) ;  /* 0x0000010000017945 */ /* 0x000fe20003800200 */
[----:B--2---:R-:W-:-:S04]  /*0420*/  LOP3.LUT R10, R16, 0x3, RZ, 0xc0, !PT ;  /* 0x00000003100a7812 */ /* 0x004fc800078ec0ff */
[----:B------:R-:W-:-:S07]  /*0430*/  ISETP.NE.AND P1, PT, R10, RZ, PT ;  /* 0x000000ff0a00720c */ /* 0x000fce0003f25270 */
[----:B------:R-:W-:Y:S06]  /*0440*/  @!P0 BRA `(.L_x_7) ;  /* 0x0000000000308947 */ /* 0x000fec0003800000 */
[----:B-1----:R-:W0:Y:S01]  /*0450*/  LDC.64 R2, c[0x0][0x398] ;  /* 0x0000e600ff027b82 */ /* 0x002e220000000a00 */
[C---:B------:R-:W-:Y:S01]  /*0460*/  IMAD R5, R17.reuse, R21, R0 ;  /* 0x0000001511057224 */ /* 0x040fe200078e0200 */
[----:B------:R-:W-:Y:S02]  /*0470*/  MOV R11, 0x7fc00000 ;  /* 0x7fc00000000b7802 */ /* 0x000fe40000000f00 */
[----:B------:R-:W-:Y:S01]  /*0480*/  IADD3 R17, PT, PT, R17, 0x4, RZ ;  /* 0x0000000411117810 */ /* 0x000fe20007ffe0ff */
[----:B0-----:R-:W-:-:S05]  /*0490*/  IMAD.WIDE R2, R5, 0x4, R2 ;  /* 0x0000000405027825 */ /* 0x001fca00078e0202 */
[----:B------:R0:W-:Y:S01]  /*04a0*/  STG.E desc[UR4][R2.64], R11 ;  /* 0x0000000b02007986 */ /* 0x0001e2000c101904 */
[----:B------:R-:W-:-:S05]  /*04b0*/  IMAD.WIDE R4, R21, 0x4, R2 ;  /* 0x0000000415047825 */ /* 0x000fca00078e0202 */
[----:B------:R0:W-:Y:S01]  /*04c0*/  STG.E desc[UR4][R4.64], R11 ;  /* 0x0000000b04007986 */ /* 0x0001e2000c101904 */
[----:B------:R-:W-:-:S05]  /*04d0*/  IMAD.WIDE R6, R21, 0x4, R4 ;  /* 0x0000000415067825 */ /* 0x000fca00078e0204 */
[----:B------:R0:W-:Y:S01]  /*04e0*/  STG.E desc[UR4][R6.64], R11 ;  /* 0x0000000b06007986 */ /* 0x0001e2000c101904 */
[----:B------:R-:W-:-:S05]  /*04f0*/  IMAD.WIDE R8, R21, 0x4, R6 ;  /* 0x0000000415087825 */ /* 0x000fca00078e0206 */
[----:B------:R0:W-:Y:S02]  /*0500*/  STG.E desc[UR4][R8.64], R11 ;  /* 0x0000000b08007986 */ /* 0x0001e4000c101904 */
.L_x_7:
[----:B------:R-:W-:Y:S05]  /*0510*/  BSYNC.RECONVERGENT B1 ;  /* 0x0000000000017941 */ /* 0x000fea0003800200 */
.L_x_6:
[----:B------:R-:W-:Y:S05]  /*0520*/  @!P1 BRA `(.L_x_5) ;  /* 0x0000000000409947 */ /* 0x000fea0003800000 */
[----:B------:R-:W-:Y:S02]  /*0530*/  ISETP.NE.AND P0, PT, R10, 0x1, PT ;  /* 0x000000010a00780c */ /* 0x000fe40003f05270 */
[----:B------:R-:W-:-:S04]  /*0540*/  LOP3.LUT R16, R16, 0x1, RZ, 0xc0, !PT ;  /* 0x0000000110107812 */ /* 0x000fc800078ec0ff */
[----:B------:R-:W-:-:S07]  /*0550*/  ISETP.NE.U32.AND P1, PT, R16, 0x1, PT ;  /* 0x000000011000780c */ /* 0x000fce0003f25070 */
[----:B01----:R-:W0:Y:S01]  /*0560*/  @P0 LDC.64 R2, c[0x0][0x398] ;  /* 0x0000e600ff020b82 */ /* 0x003e220000000a00 */
[C---:B------:R-:W-:Y:S01]  /*0570*/  @P0 IMAD R5, R17.reuse, R21, R0 ;  /* 0x0000001511050224 */ /* 0x040fe200078e0200 */
[----:B------:R-:W-:Y:S02]  /*0580*/  @P0 IADD3 R17, PT, PT, R17, 0x2, RZ ;  /* 0x0000000211110810 */ /* 0x000fe40007ffe0ff */
[----:B------:R-:W-:-:S04]  /*0590*/  @P0 MOV R11, 0x7fc00000 ;  /* 0x7fc00000000b0802 */ /* 0x000fc80000000f00 */
[----:B------:R-:W1:Y:S01]  /*05a0*/  @!P1 LDC.64 R8, c[0x0][0x398] ;  /* 0x0000e600ff089b82 */ /* 0x000e620000000a00 */
[----:B0-----:R-:W-:-:S04]  /*05b0*/  @P0 IMAD.WIDE R4, R5, 0x4, R2 ;  /* 0x0000000405040825 */ /* 0x001fc800078e0202 */
[----:B------:R-:W-:Y:S01]  /*05c0*/  @!P1 IMAD R3, R17, R21, R0 ;  /* 0x0000001511039224 */ /* 0x000fe200078e0200 */
[----:B------:R3:W-:Y:S01]  /*05d0*/  @P0 STG.E desc[UR4][R4.64], R11 ;  /* 0x0000000b04000986 */ /* 0x0007e2000c101904 */
[----:B------:R-:W-:-:S04]  /*05e0*/  @P0 IMAD.WIDE R6, R21, 0x4, R4 ;  /* 0x0000000415060825 */ /* 0x000fc800078e0204 */
[----:B-1----:R-:W-:Y:S01]  /*05f0*/  @!P1 IMAD.WIDE R2, R3, 0x4, R8 ;  /* 0x0000000403029825 */ /* 0x002fe200078e0208 */
[----:B------:R-:W-:Y:S01]  /*0600*/  @!P1 MOV R9, 0x7fc00000 ;  /* 0x7fc0000000099802 */ /* 0x000fe20000000f00 */
[----:B------:R3:W-:Y:S04]  /*0610*/  @P0 STG.E desc[UR4][R6.64], R11 ;  /* 0x0000000b06000986 */ /* 0x0007e8000c101904 */
[----:B------:R3:W-:Y:S02]  /*0620*/  @!P1 STG.E desc[UR4][R2.64], R9 ;  /* 0x0000000902009986 */ /* 0x0007e4000c101904 */
.L_x_5:
[----:B------:R-:W-:Y:S05]  /*0630*/  BSYNC.RECONVERGENT B0 ;  /* 0x0000000000007941 */ /* 0x000fea0003800200 */
.L_x_4:
[----:B0--3--:R-:W-:Y:S01]  /*0640*/  VIMNMX R2, PT, PT, R23, UR6, PT ;  /* 0x0000000617027c48 */ /* 0x009fe2000bfe0100 */
[----:B------:R-:W-:Y:S01]  /*0650*/  BSSY.RECONVERGENT B0, `(.L_x_8) ;  /* 0x0000020000007945 */ /* 0x000fe20003800200 */
[----:B------:R-:W-:Y:S02]  /*0660*/  HFMA2 R26, -RZ, RZ, 0, 0 ;  /* 0x00000000ff1a7431 */ /* 0x000fe400000001ff */
[C---:B------:R-:W-:Y:S02]  /*0670*/  ISETP.GE.AND P0, PT, R2.reuse, 0x8, PT ;  /* 0x000000080200780c */ /* 0x040fe40003f06270 */
[----:B--2---:R-:W-:-:S04]  /*0680*/  VIMNMX R24, PT, PT, R2, 0x1, !PT ;  /* 0x0000000102187848 */ /* 0x004fc80007fe0100 */
[----:B------:R-:W-:-:S04]  /*0690*/  LOP3.LUT R25, R24, 0x7, RZ, 0xc0, !PT ;  /* 0x0000000718197812 */ /* 0x000fc800078ec0ff */
[----:B------:R-:W-:-:S03]  /*06a0*/  ISETP.NE.AND P1, PT, R25, RZ, PT ;  /* 0x000000ff1900720c */ /* 0x000fc60003f25270 */
[----:B------:R-:W-:Y:S10]  /*06b0*/  @!P0 BRA `(.L_x_9) ;  /* 0x0000000000648947 */ /* 0x000ff40003800000 */
[----:B-1----:R-:W0:Y:S01]  /*06c0*/  LDC.64 R2, c[0x0][0x3a0] ;  /* 0x0000e800ff027b82 */ /* 0x002e220000000a00 */
[----:B------:R-:W-:Y:S02]  /*06d0*/  LOP3.LUT R26, R24, 0x7ffffff8, RZ, 0xc0, !PT ;  /* 0x7ffffff8181a7812 */ /* 0x000fe400078ec0ff */
[----:B------:R-:W-:Y:S02]  /*06e0*/  MOV R27, R0 ;  /* 0x00000000001b7202 */ /* 0x000fe40000000f00 */
[----:B------:R-:W-:-:S07]  /*06f0*/  IADD3 R28, PT, PT, -R26, RZ, RZ ;  /* 0x000000ff1a1c7210 */ /* 0x000fce0007ffe1ff */
.L_x_10:
        /* <DEDUP_REMOVED lines=21> */
.L_x_9:
[----:B------:R-:W-:Y:S05]  /*0850*/  BSYNC.RECONVERGENT B0 ;  /* 0x0000000000007941 */ /* 0x000fea0003800200 */
.L_x_8:
[----:B------:R-:W-:Y:S04]  /*0860*/  BSSY.RECONVERGENT B0, `(.L_x_11) ;  /* 0x0000025000007945 */ /* 0x000fe80003800200 */
        /* <DEDUP_REMOVED lines=18> */
.L_x_14:
[----:B------:R-:W-:Y:S05]  /*0990*/  BSYNC.RECONVERGENT B1 ;  /* 0x0000000000017941 */ /* 0x000fea0003800200 */
.L_x_13:
        /* <DEDUP_REMOVED lines=17> */
.L_x_12:
[----:B------:R-:W-:Y:S05]  /*0ab0*/  BSYNC.RECONVERGENT B0 ;  /* 0x0000000000007941 */ /* 0x000fea0003800200 */
.L_x_11:
[----:B------:R-:W-:-:S13]  /*0ac0*/  ISETP.GE.U32.AND P0, PT, R22, UR6, PT ;  /* 0x0000000616007c0c */ /* 0x000fda000bf06070 */
[----:B------:R-:W-:Y:S05]  /*0ad0*/  @P0 EXIT ;  /* 0x000000000000094d */ /* 0x000fea0003800000 */
[----:B01-3--:R-:W0:Y:S01]  /*0ae0*/  LDC.64 R2, c[0x0][0x380] ;  /* 0x0000e000ff027b82 */ /* 0x00be220000000a00 */
[----:B--2---:R-:W-:-:S04]  /*0af0*/  IMAD R16, R20, R21, R0 ;  /* 0x0000001514107224 */ /* 0x004fc800078e0200 */
[----:B0-----:R-:W-:-:S05]  /*0b00*/  IMAD.WIDE R2, R16, 0x4, R2 ;  /* 0x0000000410027825 */ /* 0x001fca00078e0202 */
[----:B------:R-:W2:Y:S01]  /*0b10*/  LDG.E.CONSTANT R6, desc[UR4][R2.64] ;  /* 0x0000000402067981 */ /* 0x000ea2000c1e9900 */
[----:B------:R-:W-:-:S05]  /*0b20*/  IMAD.WIDE R12, R21, 0x4, R2 ;  /* 0x00000004150c7825 */ /* 0x000fca00078e0202 */
[----:B------:R-:W3:Y:S01]  /*0b30*/  LDG.E.CONSTANT R7, desc[UR4][R12.64] ;  /* 0x000000040c077981 */ /* 0x000ee2000c1e9900 */
[----:B------:R-:W-:-:S05]  /*0b40*/  IMAD.WIDE R14, R21, 0x4, R12 ;  /* 0x00000004150e7825 */ /* 0x000fca00078e020c */
[----:B------:R-:W4:Y:S01]  /*0b50*/  LDG.E.CONSTANT R10, desc[UR4][R14.64] ;  /* 0x000000040e0a7981 */ /* 0x000f22000c1e9900 */
[----:B------:R-:W-:-:S05]  /*0b60*/  IMAD.WIDE R18, R21, 0x4, R14 ;  /* 0x0000000415127825 */ /* 0x000fca00078e020e */
[----:B------:R-:W5:Y:S01]  /*0b70*/  LDG.E.CONSTANT R11, desc[UR4][R18.64] ;  /* 0x00000004120b7981 */ /* 0x000f62000c1e9900 */
[----:B------:R-:W-:-:S05]  /*0b80*/  IMAD.WIDE R24, R21, 0x4, R18 ;  /* 0x0000000415187825 */ /* 0x000fca00078e0212 */
[----:B------:R-:W5:Y:S01]  /*0b90*/  LDG.E.CONSTANT R8, desc[UR4][R24.64] ;  /* 0x0000000418087981 */ /* 0x000f62000c1e9900 */
[----:B------:R-:W-:-:S05]  /*0ba0*/  IMAD.WIDE R26, R21, 0x4, R24 ;  /* 0x00000004151a7825 */ /* 0x000fca00078e0218 */
[----:B------:R-:W5:Y:S01]  /*0bb0*/  LDG.E.CONSTANT R9, desc[UR4][R26.64] ;  /* 0x000000041a097981 */ /* 0x000f62000c1e9900 */
[----:B------:R-:W-:-:S06]  /*0bc0*/  IMAD.WIDE R4, R21, 0x4, R26 ;  /* 0x0000000415047825 */ /* 0x000fcc00078e021a */
[----:B------:R0:W5:Y:S04]  /*0bd0*/  LDG.E.CONSTANT R4, desc[UR4][R4.64] ;  /* 0x0000000404047981 */ /* 0x000168000c1e9900 */
[----:B------:R-:W-:Y:S01]  /*0be0*/  STL [R1+0x80], RZ ;  /* 0x000080ff01007387 */ /* 0x000fe20000100800 */
[----:B------:R-:W-:-:S03]  /*0bf0*/  LEA R16, R21, R16, 0x2 ;  /* 0x0000001015107211 */ /* 0x000fc600078e10ff */
[----:B------:R-:W-:Y:S04]  /*0c00*/  STL.64 [R1+0x70], RZ ;  /* 0x000070ff01007387 */ /* 0x000fe80000100a00 */
[----:B------:R-:W-:Y:S04]  /*0c10*/  STL [R1+0x3c], RZ ;  /* 0x00003cff01007387 */ /* 0x000fe80000100800 */
[----:B------:R-:W-:Y:S04]  /*0c20*/  STL.64 [R1+0x40], RZ ;  /* 0x000040ff01007387 */ /* 0x000fe80000100a00 */
[----:B------:R-:W-:Y:S04]  /*0c30*/  STL.64 [R1+0x48], RZ ;  /* 0x000048ff01007387 */ /* 0x000fe80000100a00 */
[----:B------:R-:W-:Y:S04]  /*0c40*/  STL [R1+0x50], RZ ;  /* 0x000050ff01007387 */ /* 0x000fe80000100800 */
[----:B------:R-:W-:Y:S04]  /*0c50*/  STL.64 [R1+0x78], RZ ;  /* 0x000078ff01007387 */ /* 0x000fe80000100a00 */
[----:B------:R-:W-:Y:S01]  /*0c60*/  STL [R1+0x88], RZ ;  /* 0x000088ff01007387 */ /* 0x000fe20000100800 */
[----:B--2---:R-:W-:-:S04]  /*0c70*/  FMUL R2, R6, 1 ;  /* 0x3f80000006027820 */ /* 0x004fc80000400000 */
[----:B------:R-:W-:Y:S01]  /*0c80*/  FADD R2, RZ, R2 ;  /* 0x00000002ff027221 */ /* 0x000fe20000000000 */
[----:B---3--:R-:W-:-:S04]  /*0c90*/  FMUL R3, R7, 2 ;  /* 0x4000000007037820 */ /* 0x008fc80000400000 */
[----:B------:R-:W-:Y:S01]  /*0ca0*/  FADD R2, R2, R3 ;  /* 0x0000000302027221 */ /* 0x000fe20000000000 */
[----:B----4-:R-:W-:-:S04]  /*0cb0*/  FMUL R3, R10, 3 ;  /* 0x404000000a037820 */ /* 0x010fc80000400000 */
[----:B------:R-:W-:Y:S01]  /*0cc0*/  FADD R12, R2, R3 ;  /* 0x00000003020c7221 */ /* 0x000fe20000000000 */
[----:B-----5:R-:W-:-:S04]  /*0cd0*/  FMUL R13, R11, 4 ;  /* 0x408000000b0d7820 */ /* 0x020fc80000400000 */
[----:B------:R-:W-:Y:S01]  /*0ce0*/  FADD R12, R12, R13 ;  /* 0x0000000d0c0c7221 */ /* 0x000fe20000000000 */
[----:B0-----:R-:W-:Y:S01]  /*0cf0*/  FMUL R5, R8, 5 ;  /* 0x40a0000008057820 */ /* 0x001fe20000400000 */
[----:B------:R-:W-:Y:S01]  /*0d00*/  FADD R14, RZ, R6 ;  /* 0x00000006ff0e7221 */ /* 0x000fe20000000000 */
[----:B------:R-:W-:Y:S02]  /*0d10*/  HFMA2 R2, -RZ, RZ, 0, 4.17232513427734375e-07 ;  /* 0x00000007ff027431 */ /* 0x000fe400000001ff */
[----:B------:R-:W-:Y:S01]  /*0d20*/  FADD R5, R12, R5 ;  /* 0x000000050c057221 */ /* 0x000fe20000000000 */
[----:B------:R-:W-:Y:S01]  /*0d30*/  FMUL R18, R9, 6 ;  /* 0x40c0000009127820 */ /* 0x000fe20000400000 */
[----:B------:R-:W-:-:S03]  /*0d40*/  MOV R3, RZ ;  /* 0x000000ff00037202 */ /* 0x000fc60000000f00 */
[----:B------:R-:W-:Y:S01]  /*0d50*/  FADD R18, R5, R18 ;  /* 0x0000001205127221 */ /* 0x000fe20000000000 */
[----:B------:R-:W-:Y:S01]  /*0d60*/  FADD R5, R7, R14 ;  /* 0x0000000e07057221 */ /* 0x000fe20000000000 */
[----:B------:R-:W-:Y:S01]  /*0d70*/  FMUL R15, R4, 7 ;  /* 0x40e00000040f7820 */ /* 0x000fe20000400000 */
[----:B------:R0:W-:Y:S02]  /*0d80*/  STL.64 [R1+0x20], R2 ;  /* 0x0000200201007387 */ /* 0x0001e40000100a00 */
[----:B------:R-:W-:Y:S01]  /*0d90*/  FADD R14, R10, R5 ;  /* 0x000000050a0e7221 */ /* 0x000fe20000000000 */
[----:B------:R-:W-:Y:S01]  /*0da0*/  HFMA2 R12, -RZ, RZ, 0, 5.9604644775390625e-08 ;  /* 0x00000001ff0c7431 */ /* 0x000fe200000001ff */
[----:B------:R-:W-:Y:S01]  /*0db0*/  MOV R13, 0x1 ;  /* 0x00000001000d7802 */ /* 0x000fe20000000f00 */
[----:B0-----:R-:W-:Y:S01]  /*0dc0*/  FADD R2, R18, R15 ;  /* 0x0000000f12027221 */ /* 0x001fe20000000000 */
[----:B------:R-:W-:-:S03]  /*0dd0*/  FADD R3, R11, R14 ;  /* 0x0000000e0b037221 */ /* 0x000fc60000000000 */
[----:B------:R-:W-:Y:S01]  /*0de0*/  FMUL R14, R2, 0.035714287310838699341 ;  /* 0x3d124925020e7820 */ /* 0x000fe20000400000 */
[----:B------:R0:W-:Y:S01]  /*0df0*/  STL.64 [R1+0x80], R12 ;  /* 0x0000800c01007387 */ /* 0x0001e20000100a00 */
[----:B------:R-:W-:-:S03]  /*0e00*/  FADD R18, R8, R3 ;  /* 0x0000000308127221 */ /* 0x000fc60000000000 */
[----:B------:R1:W-:Y:S01]  /*0e10*/  STL.64 [R1], R6 ;  /* 0x0000000601007387 */ /* 0x0003e20000100a00 */
[----:B0-----:R-:W-:-:S04]  /*0e20*/  FMUL R13, R14, 7 ;  /* 0x40e000000e0d7820 */ /* 0x001fc80000400000 */
[----:B------:R-:W-:Y:S01]  /*0e30*/  FADD R17, -RZ, R13 ;  /* 0x0000000dff117221 */ /* 0x000fe20000000100 */
[----:B------:R0:W-:Y:S01]  /*0e40*/  STL.64 [R1+0x10], R8 ;  /* 0x0000100801007387 */ /* 0x0001e20000100a00 */
[----:B------:R-:W-:Y:S02]  /*0e50*/  FADD R3, R9, R18 ;  /* 0x0000001209037221 */ /* 0x000fe40000000000 */
[----:B-1----:R-:W-:Y:S01]  /*0e60*/  FADD R6, RZ, R17 ;  /* 0x00000011ff067221 */ /* 0x002fe20000000000 */
[----:B------:R1:W-:Y:S01]  /*0e70*/  STL.64 [R1+0x8], R10 ;  /* 0x0000080a01007387 */ /* 0x0003e20000100a00 */
[--C-:B------:R-:W-:Y:S01]  /*0e80*/  FADD R18, -RZ, R14.reuse ;  /* 0x0000000eff127221 */ /* 0x100fe20000000100 */
[----:B0-----:R-:W-:Y:S01]  /*0e90*/  FADD R9, R14, R14 ;  /* 0x0000000e0e097221 */ /* 0x001fe20000000000 */
[----:B-1----:R-:W-:Y:S02]  /*0ea0*/  FMUL R10, R6, 0.035714287310838699341 ;  /* 0x3d124925060a7820 */ /* 0x002fe40000400000 */
[----:B------:R-:W-:-:S02]  /*0eb0*/  FADD R15, RZ, R18 ;  /* 0x00000012ff0f7221 */ /* 0x000fc40000000000 */
[----:B------:R-:W-:Y:S02]  /*0ec0*/  FADD R10, -R10, R9 ;  /* 0x000000090a0a7221 */ /* 0x000fe40000000100 */
[----:B------:R-:W0:Y:S01]  /*0ed0*/  LDC.64 R8, c[0x0][0x398] ;  /* 0x0000e600ff087b82 */ /* 0x000e220000000a00 */
[----:B------:R-:W-:Y:S04]  /*0ee0*/  STL [R1+0x54], R12 ;  /* 0x0000540c01007387 */ /* 0x000fe80000100800 */
[----:B------:R-:W-:Y:S04]  /*0ef0*/  STL [R1+0x58], R12 ;  /* 0x0000580c01007387 */ /* 0x000fe80000100800 */
[----:B------:R1:W-:Y:S01]  /*0f00*/  STL [R1+0x5c], R12 ;  /* 0x00005c0c01007387 */ /* 0x0003e20000100800 */
[----:B------:R-:W-:-:S02]  /*0f10*/  HFMA2 R5, -RZ, RZ, 0, 0 ;  /* 0x00000000ff057431 */ /* 0x000fc400000001ff */
[----:B-1----:R-:W-:Y:S01]  /*0f20*/  FADD R12, R4, R3 ;  /* 0x00000003040c7221 */ /* 0x002fe20000000000 */
[----:B------:R-:W-:-:S04]  /*0f30*/  FADD R3, -RZ, R15 ;  /* 0x0000000fff037221 */ /* 0x000fc80000000100 */
[----:B------:R-:W-:Y:S01]  /*0f40*/  FADD R7, -R18, R3 ;  /* 0x0000000312077221 */ /* 0x000fe20000000100 */
[----:B------:R-:W-:Y:S01]  /*0f50*/  HFMA2 R3, -RZ, RZ, 0, 0 ;  /* 0x00000000ff037431 */ /* 0x000fe200000001ff */
[----:B------:R-:W-:Y:S01]  /*0f60*/  MOV R13, RZ ;  /* 0x000000ff000d7202 */ /* 0x000fe20000000f00 */
[----:B------:R1:W-:Y:S01]  /*0f70*/  STL.64 [R1+0x18], R4 ;  /* 0x0000180401007387 */ /* 0x0003e20000100a00 */
[----:B------:R-:W-:-:S03]  /*0f80*/  FADD R22, -RZ, -R7 ;  /* 0x80000007ff167221 */ /* 0x000fc60000000100 */
[----:B------:R2:W-:Y:S01]  /*0f90*/  STL.64 [R1+0x30], R2 ;  /* 0x0000300201007387 */ /* 0x0005e20000100a00 */
[----:B------:R-:W-:Y:S01]  /*0fa0*/  FADD R18, -RZ, R6 ;  /* 0x00000006ff127221 */ /* 0x000fe20000000100 */
[----:B------:R-:W-:Y:S02]  /*0fb0*/  FADD R11, -RZ, R10 ;  /* 0x0000000aff0b7221 */ /* 0x000fe40000000100 */
[----:B------:R3:W-:Y:S01]  /*0fc0*/  STL.64 [R1+0x28], R12 ;  /* 0x0000280c01007387 */ /* 0x0007e20000100a00 */
[----:B-1----:R-:W-:Y:S01]  /*0fd0*/  FMUL R5, R10, 1 ;  /* 0x3f8000000a057820 */ /* 0x002fe20000400000 */
[----:B------:R-:W-:Y:S01]  /*0fe0*/  FADD R4, R15, R22 ;  /* 0x000000160f047221 */ /* 0x000fe20000000000 */
[----:B--2---:R-:W-:Y:S01]  /*0ff0*/  LEA R3, R21, R16, 0x1 ;  /* 0x0000001015037211 */ /* 0x004fe200078e08ff */
[----:B------:R-:W-:Y:S01]  /*1000*/  FADD R7, -R17, R18 ;  /* 0x0000001211077221 */ /* 0x000fe20000000100 */
[----:B---3--:R-:W-:-:S03]  /*1010*/  FADD R13, -RZ, R5 ;  /* 0x00000005ff0d7221 */ /* 0x008fc60000000100 */
[----:B0-----:R-:W-:Y:S01]  /*1020*/  IMAD.WIDE R8, R3, 0x4, R8 ;  /* 0x0000000403087825 */ /* 0x001fe200078e0208 */
[----:B------:R-:W-:-:S03]  /*1030*/  IADD3 R3, PT, PT, R20, 0x7, RZ ;  /* 0x0000000714037810 */ /* 0x000fc60007ffe0ff */
[----:B------:R-:W-:Y:S01]  /*1040*/  FADD R5, -R15, R4 ;  /* 0x000000040f057221 */ /* 0x000fe20000000100 */
[----:B------:R-:W-:Y:S01]  /*1050*/  FADD R12, RZ, R11 ;  /* 0x0000000bff0c7221 */ /* 0x000fe20000000000 */
[----:B------:R-:W-:Y:S01]  /*1060*/  FADD R18, RZ, R13 ;  /* 0x0000000dff127221 */ /* 0x000fe20000000000 */
[----:B------:R-:W-:Y:S01]  /*1070*/  ISETP.GE.U32.AND P0, PT, R3, UR6, PT ;  /* 0x0000000603007c0c */ /* 0x000fe2000bf06070 */
[----:B------:R-:W-:Y:S01]  /*1080*/  FADD R5, -R22, R5 ;  /* 0x0000000516057221 */ /* 0x000fe20000000100 */
[----:B------:R-:W-:Y:S01]  /*1090*/  FADD R2, -RZ, R12 ;  /* 0x0000000cff027221 */ /* 0x000fe20000000100 */
[----:B------:R-:W-:-:S03]  /*10a0*/  FADD R22, -RZ, R18 ;  /* 0x00000012ff167221 */ /* 0x000fc60000000100 */
[----:B------:R-:W-:Y:S01]  /*10b0*/  FADD R2, -R11, R2 ;  /* 0x000000020b027221 */ /* 0x000fe20000000100 */
[----:B------:R-:W-:Y:S01]  /*10c0*/  FADD R22, -R13, R22 ;  /* 0x000000160d167221 */ /* 0x000fe20000000100 */
[----:B------:R0:W-:Y:S04]  /*10d0*/  STL [R1+0x38], R14 ;  /* 0x0000380e01007387 */ /* 0x0001e80000100800 */
[----:B------:R0:W-:Y:S04]  /*10e0*/  STL.64 [R1+0x68], R6 ;  /* 0x0000680601007387 */ /* 0x0001e80000100a00 */
[----:B------:R0:W-:Y:S04]  /*10f0*/  STL [R1+0x8c], R12 ;  /* 0x00008c0c01007387 */ /* 0x0001e80000100800 */
[----:B------:R0:W-:Y:S04]  /*1100*/  STL.64 [R1+0x60], R4 ;  /* 0x0000600401007387 */ /* 0x0001e80000100a00 */
[----:B------:R0:W-:Y:S04]  /*1110*/  STL [R1+0x94], R18 ;  /* 0x0000941201007387 */ /* 0x0001e80000100800 */
[----:B------:R0:W-:Y:S04]  /*1120*/  STL [R1+0x90], R2 ;  /* 0x0000900201007387 */ /* 0x0001e80000100800 */
[----:B------:R0:W-:Y:S04]  /*1130*/  STL [R1+0x98], R22 ;  /* 0x0000981601007387 */ /* 0x0001e80000100800 */
[----:B------:R0:W-:Y:S04]  /*1140*/  STL [R1+0x70], R10 ;  /* 0x0000700a01007387 */ /* 0x0001e80000100800 */
[----:B------:R0:W-:Y:S01]  /*1150*/  STG.E desc[UR4][R8.64], R10 ;  /* 0x0000000a08007986 */ /* 0x0001e2000c101904 */
[----:B------:R-:W-:Y:S05]  /*1160*/  @P0 EXIT ;  /* 0x000000000000094d */ /* 0x000fea0003800000 */
[----:B0-----:R-:W0:Y:S01]  /*1170*/  LDC.64 R12, c[0x0][0x398] ;  /* 0x0000e600ff0c7b82 */ /* 0x001e220000000a00 */
[----:B------:R-:W-:Y:S01]  /*1180*/  IMAD R21, R3, R21, R0 ;  /* 0x0000001503157224 */ /* 0x000fe200078e0200 */
[C---:B------:R-:W-:Y:S01]  /*1190*/  IADD3 R17, PT, PT, R1.reuse, 0x70, RZ ;  /* 0x0000007001117810 */ /* 0x040fe20007ffe0ff */
[----:B------:R-:W1:Y:S01]  /*11a0*/  LDCU UR7, c[0x0][0x388] ;  /* 0x00007100ff0777ac */ /* 0x000e620008000800 */
[----:B------:R-:W-:Y:S02]  /*11b0*/  IADD3 R16, PT, PT, R1, 0x38, RZ ;  /* 0x0000003801107810 */ /* 0x000fe40007ffe0ff */
[----:B------:R-:W-:Y:S02]  /*11c0*/  IADD3 R0, PT, PT, R20, -UR6, RZ ;  /* 0x8000000614007c10 */ /* 0x000fe4000fffe0ff */
[----:B------:R-:W2:Y:S01]  /*11d0*/  LDC.64 R10, c[0x0][0x3a0] ;  /* 0x0000e800ff0a7b82 */ /* 0x000ea20000000a00 */
[----:B------:R-:W-:Y:S02]  /*11e0*/  MOV R18, RZ ;  /* 0x000000ff00127202 */ /* 0x000fe40000000f00 */
[----:B------:R-:W-:-:S02]  /*11f0*/  MOV R14, 0x1 ;  /* 0x00000001000e7802 */ /* 0x000fc40000000f00 */
[----:B------:R-:W-:-:S03]  /*1200*/  MOV R15, 0x1 ;  /* 0x00000001000f7802 */ /* 0x000fc60000000f00 */
[----:B------:R-:W3:Y:S04]  /*1210*/  LDC.64 R8, c[0x0][0x380] ;  /* 0x0000e000ff087b82 */ /* 0x000ee80000000a00 */
.L_x_22:
[----:B---3--:R-:W-:-:S06]  /*1220*/  IMAD.WIDE R28, R21, 0x4, R8 ;  /* 0x00000004151c7825 */ /* 0x008fcc00078e0208 */
[----:B------:R-:W3:Y:S01]  /*1230*/  LDG.E.CONSTANT R29, desc[UR4][R28.64] ;  /* 0x000000041c1d7981 */ /* 0x000ee2000c1e9900 */
[----:B------:R-:W-:-:S05]  /*1240*/  LEA R22, R18, R1, 0x2 ;  /* 0x0000000112167211 */ /* 0x000fca00078e10ff */
[----:B----4-:R-:W4:Y:S04]  /*1250*/  LDL R27, [R22] ;  /* 0x00000000161b7983 */ /* 0x010f280000100800 */
[----:B---3--:R4:W-:Y:S04]  /*1260*/  STL [R22], R29 ;  /* 0x0000001d16007387 */ /* 0x0089e80000100800 */
[----:B------:R-:W3:Y:S04]  /*1270*/  LDL R6, [R1+0x2c] ;  /* 0x00002c0001067983 */ /* 0x000ee80000100800 */
[----:B------:R-:W5:Y:S04]  /*1280*/  LDL R4, [R1+0x28] ;  /* 0x0000280001047983 */ /* 0x000f680000100800 */
[----:B------:R-:W2:Y:S04]  /*1290*/  LDL.64 R2, [R1+0x30] ;  /* 0x0000300001027983 */ /* 0x000ea80000100a00 */
[----:B------:R-:W4:Y:S04]  /*12a0*/  LDL R18, [R1+0x20] ;  /* 0x0000200001127983 */ /* 0x000f280000100800 */
[----:B------:R-:W4:Y:S04]  /*12b0*/  LDL R7, [R1+0x1c] ;  /* 0x00001c0001077983 */ /* 0x000f280000100800 */
[----:B------:R-:W4:Y:S01]  /*12c0*/  LDL R19, [R1+0x24] ;  /* 0x0000240001137983 */ /* 0x000f220000100800 */
[----:B------:R-:W-:Y:S01]  /*12d0*/  BSSY.RECONVERGENT B0, `(.L_x_15) ;  /* 0x0000095000007945 */ /* 0x000fe20003800200 */
[----:B---3--:R-:W-:-:S04]  /*12e0*/  FADD R25, R29, -R6 ;  /* 0x800000061d197221 */ /* 0x008fc80000000000 */
[----:B-----5:R-:W-:-:S04]  /*12f0*/  FADD R5, R4, R25 ;  /* 0x0000001904057221 */ /* 0x020fc80000000000 */
[----:B------:R-:W-:Y:S01]  /*1300*/  FADD R6, -R4, R5 ;  /* 0x0000000504067221 */ /* 0x000fe20000000100 */
[----:B------:R-:W-:-:S03]  /*1310*/  FFMA R4, R29, 7, -R4 ;  /* 0x40e000001d047823 */ /* 0x000fc60000000804 */
[----:B------:R-:W-:Y:S01]  /*1320*/  FADD R6, -R25, R6 ;  /* 0x0000000619067221 */ /* 0x000fe20000000100 */
[----:B--2---:R-:W-:Y:S01]  /*1330*/  FADD R3, R4, -R3 ;  /* 0x8000000304037221 */ /* 0x004fe20000000000 */
[----:B----4-:R-:W-:Y:S02]  /*1340*/  ISETP.GT.AND P2, PT, R18, 0x6, PT ;  /* 0x000000061200780c */ /* 0x010fe40003f44270 */
[----:B------:R-:W-:Y:S01]  /*1350*/  FADD R22, -R27, -R6 ;  /* 0x800000061b167221 */ /* 0x000fe20000000100 */
[C---:B------:R-:W-:Y:S01]  /*1360*/  FADD R6, R2.reuse, R3 ;  /* 0x0000000302067221 */ /* 0x040fe20000000000 */
[----:B------:R-:W-:Y:S02]  /*1370*/  IADD3 R24, PT, PT, R7, 0x1, RZ ;  /* 0x0000000107187810 */ /* 0x000fe40007ffe0ff */
[----:B------:R-:W-:Y:S01]  /*1380*/  FADD R4, R5, R22 ;  /* 0x0000001605047221 */ /* 0x000fe20000000000 */
[----:B------:R-:W-:Y:S01]  /*1390*/  FADD R2, -R2, R6 ;  /* 0x0000000602027221 */ /* 0x000fe20000000100 */
[----:B------:R-:W-:-:S02]  /*13a0*/  ISETP.NE.AND P1, PT, R24, 0x7, PT ;  /* 0x000000071800780c */ /* 0x000fc40003f25270 */
[----:B------:R-:W-:Y:S01]  /*13b0*/  FADD R5, -R5, R4 ;  /* 0x0000000405057221 */ /* 0x000fe20000000100 */
[----:B------:R-:W-:Y:S02]  /*13c0*/  FADD R7, -R3, R2 ;  /* 0x0000000203077221 */ /* 0x000fe40000000100 */
[----:B------:R-:W-:Y:S01]  /*13d0*/  @!P2 IADD3 R2, PT, PT, R18, 0x1, RZ ;  /* 0x000000011202a810 */ /* 0x000fe20007ffe0ff */
[----:B------:R-:W-:Y:S01]  /*13e0*/  FADD R5, -R22, R5 ;  /* 0x0000000516057221 */ /* 0x000fe20000000100 */
[----:B------:R-:W-:Y:S01]  /*13f0*/  IADD3 R22, PT, PT, R19, 0x1, RZ ;  /* 0x0000000113167810 */ /* 0x000fe20007ffe0ff */
[----:B------:R2:W-:Y:S01]  /*1400*/  STL.64 [R1+0x30], R6 ;  /* 0x0000300601007387 */ /* 0x0005e20000100a00 */
[----:B------:R-:W-:Y:S02]  /*1410*/  SEL R18, R24, RZ, P1 ;  /* 0x000000ff18127207 */ /* 0x000fe40000800000 */
[----:B------:R-:W-:Y:S01]  /*1420*/  LOP3.LUT P0, RZ, R22, 0x3ff, RZ, 0xc0, !PT ;  /* 0x000003ff16ff7812 */ /* 0x000fe2000780c0ff */
[----:B------:R2:W-:Y:S01]  /*1430*/  STL.64 [R1+0x28], R4 ;  /* 0x0000280401007387 */ /* 0x0005e20000100a00 */
[----:B------:R-:W-:-:S03]  /*1440*/  LEA R24, R15, R16, 0x2 ;  /* 0x000000100f187211 */ /* 0x000fc600078e10ff */
[----:B------:R2:W-:Y:S04]  /*1450*/  @!P2 STL [R1+0x20], R2 ;  /* 0x000020020100a387 */ /* 0x0005e80000100800 */
[----:B------:R2:W-:Y:S04]  /*1460*/  STL [R1+0x24], R22 ;  /* 0x0000241601007387 */ /* 0x0005e80000100800 */
[----:B------:R2:W-:Y:S01]  /*1470*/  STL [R1+0x1c], R18 ;  /* 0x00001c1201007387 */ /* 0x0005e20000100800 */
[----:B------:R-:W-:Y:S05]  /*1480*/  @P0 BRA `(.L_x_16) ;  /* 0x0000000400e40947 */ /* 0x000fea0003800000 */
[----:B--2---:R-:W-:Y:S02]  /*1490*/  MOV R2, RZ ;  /* 0x000000ff00027202 */ /* 0x004fe40000000f00 */
[----:B------:R-:W-:-:S03]  /*14a0*/  MOV R3, R18 ;  /* 0x0000001200037202 */ /* 0x000fc60000000f00 */
[----:B------:R-:W-:-:S05]  /*14b0*/  IMAD.HI R2, R18, -0x6db6db6d, R2 ;  /* 0x9249249312027827 */ /* 0x000fca00078e0202 */
[----:B------:R-:W-:-:S04]  /*14c0*/  SHF.R.U32.HI R3, RZ, 0x1f, R2 ;  /* 0x0000001fff037819 */ /* 0x000fc80000011602 */
[----:B------:R-:W-:Y:S01]  /*14d0*/  LEA.HI.SX32 R5, R2, R3, 0x1e ;  /* 0x0000000302057211 */ /* 0x000fe200078ff2ff */
[----:B------:R-:W-:Y:S01]  /*14e0*/  HFMA2 R2, -RZ, RZ, 0, 0 ;  /* 0x00000000ff027431 */ /* 0x000fe200000001ff */
[----:B------:R-:W-:-:S03]  /*14f0*/  IADD3 R3, PT, PT, R18, 0x1, RZ ;  /* 0x0000000112037810 */ /* 0x000fc60007ffe0ff */
[----:B------:R-:W-:-:S05]  /*1500*/  IMAD R4, R5, -0x7, R18 ;  /* 0xfffffff905047824 */ /* 0x000fca00078e0212 */
[----:B------:R-:W-:Y:S01]  /*1510*/  LEA R5, R4, R1, 0x2 ;  /* 0x0000000104057211 */ /* 0x000fe200078e10ff */
[----:B------:R-:W-:-:S05]  /*1520*/  IMAD.HI R2, R3, -0x6db6db6d, R2 ;  /* 0x9249249303027827 */ /* 0x000fca00078e0202 */
[----:B------:R-:W-:Y:S01]  /*1530*/  SHF.R.U32.HI R7, RZ, 0x1f, R2 ;  /* 0x0000001fff077819 */ /* 0x000fe20000011602 */
[----:B------:R-:W2:Y:S03]  /*1540*/  LDL R5, [R5] ;  /* 0x0000000005057983 */ /* 0x000ea60000100800 */
[----:B------:R-:W-:-:S05]  /*1550*/  LEA.HI.SX32 R7, R2, R7, 0x1e ;  /* 0x0000000702077211 */ /* 0x000fca00078ff2ff */
[----:B------:R-:W-:Y:S01]  /*1560*/  IMAD R2, R7, -0x7, R3 ;  /* 0xfffffff907027824 */ /* 0x000fe200078e0203 */
[----:B------:R-:W-:-:S04]  /*1570*/  IADD3 R3, PT, PT, R18, 0x2, RZ ;  /* 0x0000000212037810 */ /* 0x000fc80007ffe0ff */
[----:B------:R-:W-:Y:S02]  /*1580*/  LEA R4, R2, R1, 0x2 ;  /* 0x0000000102047211 */ /* 0x000fe400078e10ff */
[----:B------:R-:W-:-:S04]  /*1590*/  MOV R2, RZ ;  /* 0x000000ff00027202 */ /* 0x000fc80000000f00 */
[----:B------:R-:W3:Y:S01]  /*15a0*/  LDL R4, [R4] ;  /* 0x0000000004047983 */ /* 0x000ee20000100800 */
[----:B------:R-:W-:-:S05]  /*15b0*/  IMAD.HI R2, R3, -0x6db6db6d, R2 ;  /* 0x9249249303027827 */ /* 0x000fca00078e0202 */
[----:B------:R-:W-:-:S04]  /*15c0*/  SHF.R.U32.HI R7, RZ, 0x1f, R2 ;  /* 0x0000001fff077819 */ /* 0x000fc80000011602 */
[----:B------:R-:W-:-:S05]  /*15d0*/  LEA.HI.SX32 R7, R2, R7, 0x1e ;  /* 0x0000000702077211 */ /* 0x000fca00078ff2ff */
[----:B------:R-:W-:-:S05]  /*15e0*/  IMAD R2, R7, -0x7, R3 ;  /* 0xfffffff907027824 */ /* 0x000fca00078e0203 */
[----:B------:R-:W-:-:S06]  /*15f0*/  LEA R6, R2, R1, 0x2 ;  /* 0x0000000102067211 */ /* 0x000fcc00078e10ff */
[----:B------:R-:W4:Y:S01]  /*1600*/  LDL R6, [R6] ;  /* 0x0000000006067983 */ /* 0x000f220000100800 */
[----:B------:R-:W-:Y:S01]  /*1610*/  HFMA2 R2, -RZ, RZ, 0, 0 ;  /* 0x00000000ff027431 */ /* 0x000fe200000001ff */
[----:B------:R-:W-:-:S05]  /*1620*/  IADD3 R3, PT, PT, R18, 0x3, RZ ;  /* 0x0000000312037810 */ /* 0x000fca0007ffe0ff */
[----:B------:R-:W-:-:S05]  /*1630*/  IMAD.HI R7, R3, -0x6db6db6d, R2 ;  /* 0x9249249303077827 */ /* 0x000fca00078e0202 */
[----:B------:R-:W-:-:S04]  /*1640*/  SHF.R.U32.HI R26, RZ, 0x1f, R7 ;  /* 0x0000001fff1a7819 */ /* 0x000fc80000011607 */
[----:B------:R-:W-:-:S05]  /*1650*/  LEA.HI.SX32 R19, R7, R26, 0x1e ;  /* 0x0000001a07137211 */ /* 0x000fca00078ff2ff */
[----:B------:R-:W-:Y:S01]  /*1660*/  IMAD R28, R19, -0x7, R3 ;  /* 0xfffffff9131c7824 */ /* 0x000fe200078e0203 */
[----:B------:R-:W-:Y:S01]  /*1670*/  IADD3 R3, PT, PT, R18, 0x4, RZ ;  /* 0x0000000412037810 */ /* 0x000fe20007ffe0ff */
[----:B--2---:R-:W-:Y:S01]  /*1680*/  FADD R15, -RZ, R5 ;  /* 0x00000005ff0f7221 */ /* 0x004fe20000000100 */
[----:B------:R-:W-:-:S03]  /*1690*/  FMUL R2, R5, 1 ;  /* 0x3f80000005027820 */ /* 0x000fc60000400000 */
[----:B------:R-:W-:Y:S01]  /*16a0*/  FADD R22, RZ, R15 ;  /* 0x0000000fff167221 */ /* 0x000fe20000000000 */
[----:B------:R-:W-:-:S03]  /*16b0*/  FADD R2, -RZ, R2 ;  /* 0x00000002ff027221 */ /* 0x000fc60000000100 */
[----:B------:R-:W-:Y:S01]  /*16c0*/  FADD R26, -RZ, R22 ;  /* 0x00000016ff1a7221 */ /* 0x000fe20000000100 */
[----:B------:R-:W-:-:S03]  /*16d0*/  FADD R7, RZ, R2 ;  /* 0x00000002ff077221 */ /* 0x000fc60000000000 */
[----:B------:R-:W-:Y:S01]  /*16e0*/  FADD R5, -R15, R26 ;  /* 0x0000001a0f057221 */ /* 0x000fe20000000100 */
[----:B------:R-:W-:-:S04]  /*16f0*/  FADD R15, -RZ, R7 ;  /* 0x00000007ff0f7221 */ /* 0x000fc80000000100 */
[----:B------:R-:W-:Y:S01]  /*1700*/  FADD R15, -R2, R15 ;  /* 0x0000000f020f7221 */ /* 0x000fe20000000100 */
[----:B---3--:R-:W-:Y:S01]  /*1710*/  FMUL R2, R4, 2 ;  /* 0x4000000004027820 */ /* 0x008fe20000400000 */
[----:B------:R-:W-:-:S03]  /*1720*/  FADD R19, -R5, R4 ;  /* 0x0000000405137221 */ /* 0x000fc60000000100 */
[----:B------:R-:W-:Y:S01]  /*1730*/  FADD R15, -R15, R2 ;  /* 0x000000020f0f7221 */ /* 0x000fe20000000100 */
[----:B------:R-:W-:Y:S01]  /*1740*/  MOV R2, RZ ;  /* 0x000000ff00027202 */ /* 0x000fe20000000f00 */
[----:B------:R-:W-:Y:S02]  /*1750*/  FADD R5, R22, R19 ;  /* 0x0000001316057221 */ /* 0x000fe40000000000 */
[----:B------:R-:W-:Y:S02]  /*1760*/  FADD R4, R7, R15 ;  /* 0x0000000f07047221 */ /* 0x000fe40000000000 */
[----:B------:R-:W-:-:S04]  /*1770*/  IMAD.HI R2, R3, -0x6db6db6d, R2 ;  /* 0x9249249303027827 */ /* 0x000fc800078e0202 */
[----:B------:R-:W-:Y:S01]  /*1780*/  FADD R22, -R22, R5 ;  /* 0x0000000516167221 */ /* 0x000fe20000000100 */
[----:B------:R-:W-:-:S03]  /*1790*/  SHF.R.U32.HI R25, RZ, 0x1f, R2 ;  /* 0x0000001fff197819 */ /* 0x000fc60000011602 */
[----:B------:R-:W-:Y:S01]  /*17a0*/  FADD R19, -R19, R22 ;  /* 0x0000001613137221 */ /* 0x000fe20000000100 */
[----:B------:R-:W-:Y:S01]  /*17b0*/  LEA.HI.SX32 R25, R2, R25, 0x1e ;  /* 0x0000001902197211 */ /* 0x000fe200078ff2ff */
[----:B------:R-:W-:Y:S01]  /*17c0*/  FADD R2, -R7, R4 ;  /* 0x0000000407027221 */ /* 0x000fe20000000100 */
[----:B------:R-:W-:-:S03]  /*17d0*/  LEA R7, R28, R1, 0x2 ;  /* 0x000000011c077211 */ /* 0x000fc600078e10ff */
[----:B------:R-:W-:Y:S01]  /*17e0*/  FADD R15, -R15, R2 ;  /* 0x000000020f0f7221 */ /* 0x000fe20000000100 */
[----:B------:R-:W-:Y:S02]  /*17f0*/  HFMA2 R2, -RZ, RZ, 0, 0 ;  /* 0x00000000ff027431 */ /* 0x000fe400000001ff */
[----:B----4-:R-:W-:Y:S01]  /*1800*/  FADD R22, -R19, R6 ;  /* 0x0000000613167221 */ /* 0x010fe20000000100 */
[----:B------:R-:W-:Y:S01]  /*1810*/  FMUL R6, R6, 3 ;  /* 0x4040000006067820 */ /* 0x000fe20000400000 */
[----:B------:R-:W-:Y:S01]  /*1820*/  IMAD R26, R25, -0x7, R3 ;  /* 0xfffffff9191a7824 */ /* 0x000fe200078e0203 */
[----:B------:R-:W-:Y:S01]  /*1830*/  IADD3 R3, PT, PT, R18, 0x5, RZ ;  /* 0x0000000512037810 */ /* 0x000fe20007ffe0ff */
[----:B------:R-:W2:Y:S01]  /*1840*/  LDL R7, [R7] ;  /* 0x0000000007077983 */ /* 0x000ea20000100800 */
[----:B------:R-:W-:Y:S01]  /*1850*/  FADD R15, -R15, R6 ;  /* 0x000000060f0f7221 */ /* 0x000fe20000000100 */
[----:B------:R-:W-:Y:S01]  /*1860*/  FADD R6, R5, R22 ;  /* 0x0000001605067221 */ /* 0x000fe20000000000 */
[----:B------:R-:W-:Y:S01]  /*1870*/  LEA R19, R26, R1, 0x2 ;  /* 0x000000011a137211 */ /* 0x000fe200078e10ff */
[----:B------:R-:W-:-:S04]  /*1880*/  IMAD.HI R2, R3, -0x6db6db6d, R2 ;  /* 0x9249249303027827 */ /* 0x000fc800078e0202 */
[----:B------:R-:W-:Y:S01]  /*1890*/  FADD R5, -R5, R6 ;  /* 0x0000000605057221 */ /* 0x000fe20000000100 */
[----:B------:R-:W3:Y:S03]  /*18a0*/  LDL R19, [R19] ;  /* 0x0000000013137983 */ /* 0x000ee60000100800 */
[----:B------:R-:W-:Y:S01]  /*18b0*/  FADD R22, -R22, R5 ;  /* 0x0000000516167221 */ /* 0x000fe20000000100 */
[----:B------:R-:W-:-:S04]  /*18c0*/  SHF.R.U32.HI R5, RZ, 0x1f, R2 ;  /* 0x0000001fff057819 */ /* 0x000fc80000011602 */
[----:B------:R-:W-:Y:S01]  /*18d0*/  LEA.HI.SX32 R2, R2, R5, 0x1e ;  /* 0x0000000502027211 */ /* 0x000fe200078ff2ff */
[----:B------:R-:W-:-:S04]  /*18e0*/  FADD R5, R4, R15 ;  /* 0x0000000f04057221 */ /* 0x000fc80000000000 */
[----:B------:R-:W-:Y:S02]  /*18f0*/  IMAD R26, R2, -0x7, R3 ;  /* 0xfffffff9021a7824 */ /* 0x000fe400078e0203 */
[----:B------:R-:W-:Y:S01]  /*1900*/  FADD R4, -R4, R5 ;  /* 0x0000000504047221 */ /* 0x000fe20000000100 */
[----:B------:R-:W-:Y:S02]  /*1910*/  IADD3 R3, PT, PT, R18, 0x6, RZ ;  /* 0x0000000612037810 */ /* 0x000fe40007ffe0ff */
[----:B------:R-:W-:Y:S01]  /*1920*/  MOV R2, RZ ;  /* 0x000000ff00027202 */ /* 0x000fe20000000f00 */
[----:B------:R-:W-:-:S04]  /*1930*/  FADD R15, -R15, R4 ;  /* 0x000000040f0f7221 */ /* 0x000fc80000000100 */
[----:B------:R-:W-:Y:S01]  /*1940*/  IMAD.HI R4, R3, -0x6db6db6d, R2 ;  /* 0x9249249303047827 */ /* 0x000fe200078e0202 */
[----:B------:R-:W-:-:S04]  /*1950*/  LEA R2, R26, R1, 0x2 ;  /* 0x000000011a027211 */ /* 0x000fc800078e10ff */
[----:B------:R-:W-:Y:S02]  /*1960*/  SHF.R.U32.HI R25, RZ, 0x1f, R4 ;  /* 0x0000001fff197819 */ /* 0x000fe40000011604 */
[----:B------:R-:W4:Y:S02]  /*1970*/  LDL R2, [R2] ;  /* 0x0000000002027983 */ /* 0x000f240000100800 */
[----:B------:R-:W-:-:S05]  /*1980*/  LEA.HI.SX32 R25, R4, R25, 0x1e ;  /* 0x0000001904197211 */ /* 0x000fca00078ff2ff */
[----:B------:R-:W-:-:S05]  /*1990*/  IMAD R4, R25, -0x7, R3 ;  /* 0xfffffff919047824 */ /* 0x000fca00078e0203 */
[----:B------:R-:W-:-:S06]  /*19a0*/  LEA R3, R4, R1, 0x2 ;  /* 0x0000000104037211 */ /* 0x000fcc00078e10ff */
[----:B------:R-:W5:Y:S01]  /*19b0*/  LDL R3, [R3] ;  /* 0x0000000003037983 */ /* 0x000f620000100800 */
[----:B--2---:R-:W-:Y:S01]  /*19c0*/  FMUL R4, R7, 4 ;  /* 0x4080000007047820 */ /* 0x004fe20000400000 */
[----:B------:R-:W-:-:S03]  /*19d0*/  FADD R25, -R22, R7 ;  /* 0x0000000716197221 */ /* 0x000fc60000000100 */
[----:B------:R-:W-:Y:S01]  /*19e0*/  FADD R22, -R15, R4 ;  /* 0x000000040f167221 */ /* 0x000fe20000000100 */
[----:B------:R-:W-:-:S03]  /*19f0*/  FADD R7, R6, R25 ;  /* 0x0000001906077221 */ /* 0x000fc60000000000 */
[----:B------:R-:W-:Y:S01]  /*1a00*/  FADD R4, R5, R22 ;  /* 0x0000001605047221 */ /* 0x000fe20000000000 */
[----:B------:R-:W-:-:S03]  /*1a10*/  FADD R6, -R6, R7 ;  /* 0x0000000706067221 */ /* 0x000fc60000000100 */
[----:B------:R-:W-:Y:S01]  /*1a20*/  FADD R5, -R5, R4 ;  /* 0x0000000405057221 */ /* 0x000fe20000000100 */
[----:B------:R-:W-:Y:S01]  /*1a30*/  FADD R6, -R25, R6 ;  /* 0x0000000619067221 */ /* 0x000fe20000000100 */
[----:B---3--:R-:W-:Y:S02]  /*1a40*/  FMUL R26, R19, 5 ;  /* 0x40a00000131a7820 */ /* 0x008fe40000400000 */
[----:B------:R-:W-:Y:S01]  /*1a50*/  FADD R5, -R22, R5 ;  /* 0x0000000516057221 */ /* 0x000fe20000000100 */
[----:B------:R-:W-:-:S03]  /*1a60*/  FADD R22, -R6, R19 ;  /* 0x0000001306167221 */ /* 0x000fc60000000100 */
[----:B------:R-:W-:Y:S01]  /*1a70*/  FADD R15, -R5, R26 ;  /* 0x0000001a050f7221 */ /* 0x000fe20000000100 */
[----:B------:R-:W-:-:S03]  /*1a80*/  FADD R6, R7, R22 ;  /* 0x0000001607067221 */ /* 0x000fc60000000000 */
[----:B------:R-:W-:Y:S01]  /*1a90*/  FADD R5, R4, R15 ;  /* 0x0000000f04057221 */ /* 0x000fe20000000000 */
[----:B------:R-:W-:-:S03]  /*1aa0*/  FADD R7, -R7, R6 ;  /* 0x0000000607077221 */ /* 0x000fc60000000100 */
[----:B------:R-:W-:Y:S01]  /*1ab0*/  FADD R4, -R4, R5 ;  /* 0x0000000504047221 */ /* 0x000fe20000000100 */
[----:B------:R-:W-:-:S03]  /*1ac0*/  FADD R7, -R22, R7 ;  /* 0x0000000716077221 */ /* 0x000fc60000000100 */
[----:B------:R-:W-:Y:S01]  /*1ad0*/  FADD R4, -R15, R4 ;  /* 0x000000040f047221 */ /* 0x000fe20000000100 */
[----:B----4-:R-:W-:Y:S01]  /*1ae0*/  FMUL R19, R2, 6 ;  /* 0x40c0000002137820 */ /* 0x010fe20000400000 */
        /* <DEDUP_REMOVED lines=8> */
[----:B-----5:R-:W-:Y:S01]  /*1b70*/  FMUL R26, R3, 7 ;  /* 0x40e00000031a7820 */ /* 0x020fe20000400000 */
[----:B------:R-:W-:-:S03]  /*1b80*/  FADD R22, -R6, R3 ;  /* 0x0000000306167221 */ /* 0x000fc60000000100 */
[----:B------:R-:W-:Y:S01]  /*1b90*/  FADD R5, -R5, R26 ;  /* 0x0000001a05057221 */ /* 0x000fe20000000100 */
[----:B------:R-:W-:-:S03]  /*1ba0*/  FADD R2, R7, R22 ;  /* 0x0000001607027221 */ /* 0x000fc60000000000 */
[----:B------:R-:W-:Y:S01]  /*1bb0*/  FADD R6, R4, R5 ;  /* 0x0000000504067221 */ /* 0x000fe20000000000 */
[----:B------:R-:W-:-:S03]  /*1bc0*/  FADD R3, -R7, R2 ;  /* 0x0000000207037221 */ /* 0x000fc60000000100 */
[----:B------:R-:W-:Y:S01]  /*1bd0*/  FADD R4, -R4, R6 ;  /* 0x0000000604047221 */ /* 0x000fe20000000100 */
[----:B------:R-:W-:-:S03]  /*1be0*/  FADD R3, -R22, R3 ;  /* 0x0000000316037221 */ /* 0x000fc60000000100 */
[----:B------:R-:W-:Y:S02]  /*1bf0*/  FADD R7, -R5, R4 ;  /* 0x0000000405077221 */ /* 0x000fe40000000100 */
[----:B------:R3:W-:Y:S04]  /*1c00*/  STL.64 [R1+0x28], R2 ;  /* 0x0000280201007387 */ /* 0x0007e80000100a00 */
[----:B------:R3:W-:Y:S02]  /*1c10*/  STL.64 [R1+0x30], R6 ;  /* 0x0000300601007387 */ /* 0x0007e40000100a00 */
.L_x_16:
[----:B-1----:R-:W-:Y:S05]  /*1c20*/  BSYNC.RECONVERGENT B0 ;  /* 0x0000000000007941 */ /* 0x002fea0003800200 */
.L_x_15:
[----:B------:R-:W-:Y:S01]  /*1c30*/  FMUL R19, R6, 0.035714287310838699341 ;  /* 0x3d12492506137820 */ /* 0x000fe20000400000 */
[----:B------:R-:W4:Y:S04]  /*1c40*/  LDL R27, [R24] ;  /* 0x00000000181b7983 */ /* 0x000f280000100800 */
[----:B------:R4:W-:Y:S04]  /*1c50*/  STL [R24], R19 ;  /* 0x0000001318007387 */ /* 0x0009e80000100800 */
[----:B--2---:R-:W2:Y:S04]  /*1c60*/  LDL R4, [R1+0x64] ;  /* 0x0000640001047983 */ /* 0x004ea80000100800 */
[----:B---3--:R-:W3:Y:S04]  /*1c70*/  LDL R2, [R1+0x60] ;  /* 0x0000600001027983 */ /* 0x008ee80000100800 */
[----:B------:R-:W5:Y:S04]  /*1c80*/  LDL.64 R6, [R1+0x68] ;  /* 0x0000680001067983 */ /* 0x000f680000100a00 */
[----:B------:R-:W4:Y:S04]  /*1c90*/  LDL R15, [R1+0x58] ;  /* 0x00005800010f7983 */ /* 0x000f280000100800 */
[----:B------:R-:W4:Y:S04]  /*1ca0*/  LDL R3, [R1+0x54] ;  /* 0x0000540001037983 */ /* 0x000f280000100800 */
[----:B------:R-:W4:Y:S01]  /*1cb0*/  LDL R22, [R1+0x5c] ;  /* 0x00005c0001167983 */ /* 0x000f220000100800 */
[----:B------:R-:W-:Y:S01]  /*1cc0*/  BSSY.RECONVERGENT B0, `(.L_x_17) ;  /* 0x0000094000007945 */ /* 0x000fe20003800200 */
[----:B--2---:R-:W-:-:S04]  /*1cd0*/  FADD R25, R19, -R4 ;  /* 0x8000000413197221 */ /* 0x004fc80000000000 */
[----:B---3--:R-:W-:-:S04]  /*1ce0*/  FADD R5, R2, R25 ;  /* 0x0000001902057221 */ /* 0x008fc80000000000 */
[----:B------:R-:W-:Y:S01]  /*1cf0*/  FADD R4, -R2, R5 ;  /* 0x0000000502047221 */ /* 0x000fe20000000100 */
[----:B------:R-:W-:-:S03]  /*1d00*/  FFMA R2, R19, 7, -R2 ;  /* 0x40e0000013027823 */ /* 0x000fc60000000802 */
[----:B------:R-:W-:Y:S01]  /*1d10*/  FADD R4, -R25, R4 ;  /* 0x0000000419047221 */ /* 0x000fe20000000100 */
[----:B-----5:R-:W-:Y:S01]  /*1d20*/  FADD R7, R2, -R7 ;  /* 0x8000000702077221 */ /* 0x020fe20000000000 */
[----:B----4-:R-:W-:Y:S02]  /*1d30*/  ISETP.GT.AND P2, PT, R15, 0x6, PT ;  /* 0x000000060f00780c */ /* 0x010fe40003f44270 */
[----:B------:R-:W-:Y:S01]  /*1d40*/  FADD R24, -R27, -R4 ;  /* 0x800000041b187221 */ /* 0x000fe20000000100 */
[----:B------:R-:W-:-:S03]  /*1d50*/  FADD R2, R6, R7 ;  /* 0x0000000706027221 */ /* 0x000fc60000000000 */
[C---:B------:R-:W-:Y:S01]  /*1d60*/  FADD R4, R5.reuse, R24 ;  /* 0x0000001805047221 */ /* 0x040fe20000000000 */
[----:B------:R-:W-:Y:S01]  /*1d70*/  FADD R6, -R6, R2 ;  /* 0x0000000206067221 */ /* 0x000fe20000000100 */
[----:B------:R-:W-:Y:S02]  /*1d80*/  IADD3 R22, PT, PT, R22, 0x1, RZ ;  /* 0x0000000116167810 */ /* 0x000fe40007ffe0ff */
[----:B------:R-:W-:Y:S02]  /*1d90*/  FADD R5, -R5, R4 ;  /* 0x0000000405057221 */ /* 0x000fe40000000100 */
[----:B------:R-:W-:Y:S01]  /*1da0*/  LOP3.LUT P0, RZ, R22, 0x3ff, RZ, 0xc0, !PT ;  /* 0x000003ff16ff7812 */ /* 0x000fe2000780c0ff */
[----:B------:R1:W-:Y:S01]  /*1db0*/  STL [R1+0x5c], R22 ;  /* 0x00005c1601007387 */ /* 0x0003e20000100800 */
[----:B------:R-:W-:Y:S01]  /*1dc0*/  FADD R5, -R24, R5 ;  /* 0x0000000518057221 */ /* 0x000fe20000000100 */
[----:B------:R-:W-:Y:S01]  /*1dd0*/  IADD3 R24, PT, PT, R3, 0x1, RZ ;  /* 0x0000000103187810 */ /* 0x000fe20007ffe0ff */
[----:B------:R-:W-:Y:S01]  /*1de0*/  FADD R3, -R7, R6 ;  /* 0x0000000607037221 */ /* 0x000fe20000000100 */
[----:B------:R-:W-:-:S02]  /*1df0*/  @!P2 IADD3 R6, PT, PT, R15, 0x1, RZ ;  /* 0x000000010f06a810 */ /* 0x000fc40007ffe0ff */
[C---:B------:R-:W-:Y:S01]  /*1e00*/  ISETP.NE.AND P1, PT, R24.reuse, 0x7, PT ;  /* 0x000000071800780c */ /* 0x040fe20003f25270 */
[----:B------:R1:W-:Y:S03]  /*1e10*/  STL.64 [R1+0x60], R4 ;  /* 0x0000600401007387 */ /* 0x0003e60000100a00 */
[----:B------:R-:W-:Y:S01]  /*1e20*/  SEL R15, R24, RZ, P1 ;  /* 0x000000ff180f7207 */ /* 0x000fe20000800000 */
[----:B------:R1:W-:Y:S04]  /*1e30*/  STL.64 [R1+0x68], R2 ;  /* 0x0000680201007387 */ /* 0x0003e80000100a00 */
[----:B------:R1:W-:Y:S04]  /*1e40*/  @!P2 STL [R1+0x58], R6 ;  /* 0x000058060100a387 */ /* 0x0003e80000100800 */
[----:B------:R1:W-:Y:S01]  /*1e50*/  STL [R1+0x54], R15 ;  /* 0x0000540f01007387 */ /* 0x0003e20000100800 */
[----:B------:R-:W-:Y:S05]  /*1e60*/  @P0 BRA `(.L_x_18) ;  /* 0x0000000400e40947 */ /* 0x000fea0003800000 */
[----:B-1----:R-:W-:Y:S01]  /*1e70*/  HFMA2 R2, -RZ, RZ, 0, 0 ;  /* 0x00000000ff027431 */ /* 0x002fe200000001ff */
[----:B------:R-:W-:-:S04]  /*1e80*/  MOV R3, R15 ;  /* 0x0000000f00037202 */ /* 0x000fc80000000f00 */
[----:B------:R-:W-:-:S05]  /*1e90*/  IMAD.HI R2, R15, -0x6db6db6d, R2 ;  /* 0x924924930f027827 */ /* 0x000fca00078e0202 */
[----:B------:R-:W-:-:S04]  /*1ea0*/  SHF.R.U32.HI R3, RZ, 0x1f, R2 ;  /* 0x0000001fff037819 */ /* 0x000fc80000011602 */
[----:B------:R-:W-:-:S05]  /*1eb0*/  LEA.HI.SX32 R2, R2, R3, 0x1e ;  /* 0x0000000302027211 */ /* 0x000fca00078ff2ff */
[----:B------:R-:W-:-:S05]  /*1ec0*/  IMAD R3, R2, -0x7, R15 ;  /* 0xfffffff902037824 */ /* 0x000fca00078e020f */
[----:B------:R-:W-:-:S06]  /*1ed0*/  LEA R5, R3, R16, 0x2 ;  /* 0x0000001003057211 */ /* 0x000fcc00078e10ff */
[----:B------:R-:W2:Y:S01]  /*1ee0*/  LDL R5, [R5] ;  /* 0x0000000005057983 */ /* 0x000ea20000100800 */
[----:B------:R-:W-:Y:S01]  /*1ef0*/  HFMA2 R2, -RZ, RZ, 0, 0 ;  /* 0x00000000ff027431 */ /* 0x000fe200000001ff */
[----:B------:R-:W-:-:S05]  /*1f00*/  IADD3 R3, PT, PT, R15, 0x1, RZ ;  /* 0x000000010f037810 */ /* 0x000fca0007ffe0ff */
[----:B------:R-:W-:-:S05]  /*1f10*/  IMAD.HI R2, R3, -0x6db6db6d, R2 ;  /* 0x9249249303027827 */ /* 0x000fca00078e0202 */
[----:B------:R-:W-:-:S04]  /*1f20*/  SHF.R.U32.HI R7, RZ, 0x1f, R2 ;  /* 0x0000001fff077819 */ /* 0x000fc80000011602 */
[----:B------:R-:W-:Y:S02]  /*1f30*/  LEA.HI.SX32 R7, R2, R7, 0x1e ;  /* 0x0000000702077211 */ /* 0x000fe400078ff2ff */
[----:B------:R-:W-:-:S03]  /*1f40*/  MOV R2, RZ ;  /* 0x000000ff00027202 */ /* 0x000fc60000000f00 */
[----:B------:R-:W-:Y:S01]  /*1f50*/  IMAD R7, R7, -0x7, R3 ;  /* 0xfffffff907077824 */ /* 0x000fe200078e0203 */
[----:B------:R-:W-:-:S04]  /*1f60*/  IADD3 R3, PT, PT, R15, 0x2, RZ ;  /* 0x000000020f037810 */ /* 0x000fc80007ffe0ff */
[----:B------:R-:W-:Y:S01]  /*1f70*/  LEA R4, R7, R16, 0x2 ;  /* 0x0000001007047211 */ /* 0x000fe200078e10ff */
[----:B------:R-:W-:-:S05]  /*1f80*/  IMAD.HI R2, R3, -0x6db6db6d, R2 ;  /* 0x9249249303027827 */ /* 0x000fca00078e0202 */
[----:B------:R-:W-:Y:S01]  /*1f90*/  SHF.R.U32.HI R7, RZ, 0x1f, R2 ;  /* 0x0000001fff077819 */ /* 0x000fe20000011602 */
[----:B------:R-:W3:Y:S03]  /*1fa0*/  LDL R4, [R4] ;  /* 0x0000000004047983 */ /* 0x000ee60000100800 */
[----:B------:R-:W-:-:S05]  /*1fb0*/  LEA.HI.SX32 R7, R2, R7, 0x1e ;  /* 0x0000000702077211 */ /* 0x000fca00078ff2ff */
[----:B------:R-:W-:Y:S01]  /*1fc0*/  IMAD R7, R7, -0x7, R3 ;  /* 0xfffffff907077824 */ /* 0x000fe200078e0203 */
[----:B------:R-:W-:-:S04]  /*1fd0*/  IADD3 R3, PT, PT, R15, 0x3, RZ ;  /* 0x000000030f037810 */ /* 0x000fc80007ffe0ff */
[----:B------:R-:W-:Y:S01]  /*1fe0*/  LEA R26, R7, R16, 0x2 ;  /* 0x00000010071a7211 */ /* 0x000fe200078e10ff */
[----:B--2---:R-:W-:Y:S01]  /*1ff0*/  FMUL R2, R5, 1 ;  /* 0x3f80000005027820 */ /* 0x004fe20000400000 */
[----:B------:R-:W-:-:S03]  /*2000*/  FADD R6, -RZ, R5 ;  /* 0x00000005ff067221 */ /* 0x000fc60000000100 */
[----:B------:R-:W-:Y:S01]  /*2010*/  FADD R2, -RZ, R2 ;  /* 0x00000002ff027221 */ /* 0x000fe20000000100 */
[----:B------:R-:W-:-:S03]  /*2020*/  FADD R22, RZ, R6 ;  /* 0x00000006ff167221 */ /* 0x000fc60000000000 */
[----:B------:R-:W-:Y:S01]  /*2030*/  FADD R7, RZ, R2 ;  /* 0x00000002ff077221 */ /* 0x000fe20000000000 */
[----:B------:R-:W-:-:S03]  /*2040*/  FADD R25, -RZ, R22 ;  /* 0x00000016ff197221 */ /* 0x000fc60000000100 */
[----:B------:R-:W-:Y:S01]  /*2050*/  FADD R5, -RZ, R7 ;  /* 0x00000007ff057221 */ /* 0x000fe20000000100 */
[----:B------:R-:W-:Y:S02]  /*2060*/  FADD R25, -R6, R25 ;  /* 0x0000001906197221 */ /* 0x000fe40000000100 */
[----:B------:R-:W2:Y:S01]  /*2070*/  LDL R6, [R26] ;  /* 0x000000001a067983 */ /* 0x000ea20000100800 */
[----:B------:R-:W-:Y:S01]  /*2080*/  FADD R24, -R2, R5 ;  /* 0x0000000502187221 */ /* 0x000fe20000000100 */
[----:B------:R-:W-:-:S05]  /*2090*/  HFMA2 R2, -RZ, RZ, 0, 0 ;  /* 0x00000000ff027431 */ /* 0x000fca00000001ff */
[----:B------:R-:W-:-:S05]  /*20a0*/  IMAD.HI R2, R3, -0x6db6db6d, R2 ;  /* 0x9249249303027827 */ /* 0x000fca00078e0202 */
[----:B------:R-:W-:-:S04]  /*20b0*/  SHF.R.U32.HI R5, RZ, 0x1f, R2 ;  /* 0x0000001fff057819 */ /* 0x000fc80000011602 */
[----:B------:R-:W-:-:S05]  /*20c0*/  LEA.HI.SX32 R5, R2, R5, 0x1e ;  /* 0x0000000502057211 */ /* 0x000fca00078ff2ff */
[----:B------:R-:W-:-:S05]  /*20d0*/  IMAD R5, R5, -0x7, R3 ;  /* 0xfffffff905057824 */ /* 0x000fca00078e0203 */
[----:B------:R-:W-:-:S06]  /*20e0*/  LEA R5, R5, R16, 0x2 ;  /* 0x0000001005057211 */ /* 0x000fcc00078e10ff */
[----:B------:R-:W4:Y:S01]  /*20f0*/  LDL R5, [R5] ;  /* 0x0000000005057983 */ /* 0x000f220000100800 */
[----:B---3--:R-:W-:Y:S01]  /*2100*/  FADD R3, -R25, R4 ;  /* 0x0000000419037221 */ /* 0x008fe20000000100 */
[----:B------:R-:W-:-:S04]  /*2110*/  FMUL R25, R4, 2 ;  /* 0x4000000004197820 */ /* 0x000fc80000400000 */
[----:B------:R-:W-:Y:S01]  /*2120*/  FADD R24, -R24, R25 ;  /* 0x0000001918187221 */ /* 0x000fe20000000100 */
[----:B------:R-:W-:-:S04]  /*2130*/  FADD R25, R22, R3 ;  /* 0x0000000316197221 */ /* 0x000fc80000000000 */
[----:B------:R-:W-:-:S04]  /*2140*/  FADD R22, -R22, R25 ;  /* 0x0000001916167221 */ /* 0x000fc80000000100 */
[----:B------:R-:W-:Y:S01]  /*2150*/  FADD R27, -R3, R22 ;  /* 0x00000016031b7221 */ /* 0x000fe20000000100 */
[----:B------:R-:W-:Y:S01]  /*2160*/  FADD R22, R7, R24 ;  /* 0x0000001807167221 */ /* 0x000fe20000000000 */
[----:B------:R-:W-:-:S03]  /*2170*/  IADD3 R3, PT, PT, R15, 0x4, RZ ;  /* 0x000000040f037810 */ /* 0x000fc60007ffe0ff */
[----:B------:R-:W-:-:S04]  /*2180*/  FADD R7, -R7, R22 ;  /* 0x0000001607077221 */ /* 0x000fc80000000100 */
[----:B------:R-:W-:Y:S01]  /*2190*/  FADD R7, -R24, R7 ;  /* 0x0000000718077221 */ /* 0x000fe20000000100 */
[----:B--2---:R-:W-:Y:S01]  /*21a0*/  FMUL R2, R6, 3 ;  /* 0x4040000006027820 */ /* 0x004fe20000400000 */
[----:B------:R-:W-:-:S03]  /*21b0*/  FADD R24, -R27, R6 ;  /* 0x000000061b187221 */ /* 0x000fc60000000100 */
[----:B------:R-:W-:Y:S01]  /*21c0*/  FADD R7, -R7, R2 ;  /* 0x0000000207077221 */ /* 0x000fe20000000100 */
[----:B------:R-:W-:Y:S01]  /*21d0*/  MOV R2, RZ ;  /* 0x000000ff00027202 */ /* 0x000fe20000000f00 */
[----:B------:R-:W-:Y:S02]  /*21e0*/  FADD R6, R25, R24 ;  /* 0x0000001819067221 */ /* 0x000fe40000000000 */
[----:B------:R-:W-:Y:S02]  /*21f0*/  FADD R4, R22, R7 ;  /* 0x0000000716047221 */ /* 0x000fe40000000000 */
[----:B------:R-:W-:-:S04]  /*2200*/  IMAD.HI R2, R3, -0x6db6db6d, R2 ;  /* 0x9249249303027827 */ /* 0x000fc800078e0202 */
[----:B------:R-:W-:Y:S01]  /*2210*/  FADD R25, -R25, R6 ;  /* 0x0000000619197221 */ /* 0x000fe20000000100 */
[----:B------:R-:W-:Y:S01]  /*2220*/  FADD R22, -R22, R4 ;  /* 0x0000000416167221 */ /* 0x000fe20000000100 */
[----:B------:R-:W-:Y:S02]  /*2230*/  SHF.R.U32.HI R27, RZ, 0x1f, R2 ;  /* 0x0000001fff1b7819 */ /* 0x000fe40000011602 */
[----:B------:R-:W-:Y:S01]  /*2240*/  FADD R24, -R24, R25 ;  /* 0x0000001918187221 */ /* 0x000fe20000000100 */
[----:B------:R-:W-:Y:S01]  /*2250*/  FADD R22, -R7, R22 ;  /* 0x0000001607167221 */ /* 0x000fe20000000100 */
[----:B------:R-:W-:Y:S01]  /*2260*/  LEA.HI.SX32 R27, R2, R27, 0x1e ;  /* 0x0000001b021b7211 */ /* 0x000fe200078ff2ff */
[----:B------:R-:W-:-:S04]  /*2270*/  HFMA2 R2, -RZ, RZ, 0, 0 ;  /* 0x00000000ff027431 */ /* 0x000fc800000001ff */
[----:B------:R-:W-:Y:S01]  /*2280*/  IMAD R25, R27, -0x7, R3 ;  /* 0xfffffff91b197824 */ /* 0x000fe200078e0203 */
[----:B------:R-:W-:-:S05]  /*2290*/  IADD3 R3, PT, PT, R15, 0x5, RZ ;  /* 0x000000050f037810 */ /* 0x000fca0007ffe0ff */
[----:B------:R-:W-:-:S04]  /*22a0*/  IMAD.HI R2, R3, -0x6db6db6d, R2 ;  /* 0x9249249303027827 */ /* 0x000fc800078e0202 */
[----:B----4-:R-:W-:Y:S01]  /*22b0*/  FADD R27, -R24, R5 ;  /* 0x00000005181b7221 */ /* 0x010fe20000000100 */
[----:B------:R-:W-:Y:S01]  /*22c0*/  FMUL R5, R5, 4 ;  /* 0x4080000005057820 */ /* 0x000fe20000400000 */
[----:B------:R-:W-:Y:S02]  /*22d0*/  LEA R24, R25, R16, 0x2 ;  /* 0x0000001019187211 */ /* 0x000fe400078e10ff */
[----:B------:R-:W-:Y:S01]  /*22e0*/  SHF.R.U32.HI R25, RZ, 0x1f, R2 ;  /* 0x0000001fff197819 */ /* 0x000fe20000011602 */
[----:B------:R-:W-:Y:S01]  /*22f0*/  FADD R5, -R22, R5 ;  /* 0x0000000516057221 */ /* 0x000fe20000000100 */
[----:B------:R-:W-:Y:S02]  /*2300*/  FADD R7, R6, R27 ;  /* 0x0000001b06077221 */ /* 0x000fe40000000000 */
[----:B------:R-:W-:Y:S01]  /*2310*/  LEA.HI.SX32 R2, R2, R25, 0x1e ;  /* 0x0000001902027211 */ /* 0x000fe200078ff2ff */
[----:B------:R-:W-:Y:S01]  /*2320*/  FADD R25, R4, R5 ;  /* 0x0000000504197221 */ /* 0x000fe20000000000 */
[----:B------:R-:W-:-:S02]  /*2330*/  FADD R22, -R6, R7 ;  /* 0x0000000706167221 */ /* 0x000fc40000000100 */
[----:B------:R-:W2:Y:S01]  /*2340*/  LDL R6, [R24] ;  /* 0x0000000018067983 */ /* 0x000ea20000100800 */
[----:B------:R-:W-:Y:S02]  /*2350*/  IMAD R29, R2, -0x7, R3 ;  /* 0xfffffff9021d7824 */ /* 0x000fe400078e0203 */
[----:B------:R-:W-:Y:S01]  /*2360*/  FADD R4, -R4, R25 ;  /* 0x0000001904047221 */ /* 0x000fe20000000100 */
[----:B------:R-:W-:Y:S01]  /*2370*/  IADD3 R3, PT, PT, R15, 0x6, RZ ;  /* 0x000000060f037810 */ /* 0x000fe20007ffe0ff */
[----:B------:R-:W-:Y:S01]  /*2380*/  FADD R27, -R27, R22 ;  /* 0x000000161b1b7221 */ /* 0x000fe20000000100 */
[----:B------:R-:W-:Y:S01]  /*2390*/  MOV R2, RZ ;  /* 0x000000ff00027202 */ /* 0x000fe20000000f00 */
[----:B------:R-:W-:-:S04]  /*23a0*/  FADD R5, -R5, R4 ;  /* 0x0000000405057221 */ /* 0x000fc80000000100 */
[----:B------:R-:W-:Y:S01]  /*23b0*/  IMAD.HI R4, R3, -0x6db6db6d, R2 ;  /* 0x9249249303047827 */ /* 0x000fe200078e0202 */
[----:B------:R-:W-:-:S04]  /*23c0*/  LEA R2, R29, R16, 0x2 ;  /* 0x000000101d027211 */ /* 0x000fc800078e10ff */
[----:B------:R-:W-:Y:S02]  /*23d0*/  SHF.R.U32.HI R29, RZ, 0x1f, R4 ;  /* 0x0000001fff1d7819 */ /* 0x000fe40000011604 */
[----:B------:R-:W3:Y:S02]  /*23e0*/  LDL R2, [R2] ;  /* 0x0000000002027983 */ /* 0x000ee40000100800 */
[----:B------:R-:W-:-:S05]  /*23f0*/  LEA.HI.SX32 R29, R4, R29, 0x1e ;  /* 0x0000001d041d7211 */ /* 0x000fca00078ff2ff */
[----:B------:R-:W-:-:S05]  /*2400*/  IMAD R29, R29, -0x7, R3 ;  /* 0xfffffff91d1d7824 */ /* 0x000fca00078e0203 */
[----:B------:R-:W-:-:S06]  /*2410*/  LEA R3, R29, R16, 0x2 ;  /* 0x000000101d037211 */ /* 0x000fcc00078e10ff */
[----:B------:R-:W4:Y:S01]  /*2420*/  LDL R3, [R3] ;  /* 0x0000000003037983 */ /* 0x000f220000100800 */
[----:B--2---:R-:W-:Y:S01]  /*2430*/  FADD R22, -R27, R6 ;  /* 0x000000061b167221 */ /* 0x004fe20000000100 */
[----:B------:R-:W-:-:S04]  /*2440*/  FMUL R6, R6, 5 ;  /* 0x40a0000006067820 */ /* 0x000fc80000400000 */
[----:B------:R-:W-:Y:S01]  /*2450*/  FADD R24, -R5, R6 ;  /* 0x0000000605187221 */ /* 0x000fe20000000100 */
[----:B------:R-:W-:-:S03]  /*2460*/  FADD R4, R7, R22 ;  /* 0x0000001607047221 */ /* 0x000fc60000000000 */
[----:B------:R-:W-:Y:S01]  /*2470*/  FADD R6, R25, R24 ;  /* 0x0000001819067221 */ /* 0x000fe20000000000 */
[----:B------:R-:W-:-:S03]  /*2480*/  FADD R7, -R7, R4 ;  /* 0x0000000407077221 */ /* 0x000fc60000000100 */
[----:B------:R-:W-:Y:S01]  /*2490*/  FADD R25, -R25, R6 ;  /* 0x0000000619197221 */ /* 0x000fe20000000100 */
[----:B------:R-:W-:-:S03]  /*24a0*/  FADD R7, -R22, R7 ;  /* 0x0000000716077221 */ /* 0x000fc60000000100 */
[----:B------:R-:W-:Y:S01]  /*24b0*/  FADD R25, -R24, R25 ;  /* 0x0000001918197221 */ /* 0x000fe20000000100 */
[----:B---3--:R-:W-:Y:S01]  /*24c0*/  FMUL R22, R2, 6 ;  /* 0x40c0000002167820 */ /* 0x008fe20000400000 */
        /* <DEDUP_REMOVED lines=19> */
.L_x_18:
[----:B------:R-:W-:Y:S05]  /*2600*/  BSYNC.RECONVERGENT B0 ;  /* 0x0000000000007941 */ /* 0x000fea0003800200 */
.L_x_17:
[----:B-1----:R-:W3:Y:S01]  /*2610*/  LDL R6, [R1+0x84] ;  /* 0x0000840001067983 */ /* 0x002ee20000100800 */
[----:B--2---:R-:W-:Y:S01]  /*2620*/  FADD R4, R19, R19 ;  /* 0x0000001313047221 */ /* 0x004fe20000000000 */
[----:B------:R-:W-:Y:S01]  /*2630*/  FMUL R5, R2, 0.035714287310838699341 ;  /* 0x3d12492502057820 */ /* 0x000fe20000400000 */
[----:B0-----:R-:W-:Y:S01]  /*2640*/  IMAD.WIDE R2, R21, 0x4, R12 ;  /* 0x0000000415027825 */ /* 0x001fe200078e020c */
[----:B------:R-:W-:Y:S01]  /*2650*/  IADD3 R0, PT, PT, R0, 0x1, RZ ;  /* 0x0000000100007810 */ /* 0x000fe20007ffe0ff */
[----:B------:R-:W-:Y:S02]  /*2660*/  BSSY.RECONVERGENT B0, `(.L_x_19) ;  /* 0x0000087000007945 */ /* 0x000fe40003800200 */
[----:B------:R-:W-:Y:S01]  /*2670*/  FADD R5, -R5, R4 ;  /* 0x0000000405057221 */ /* 0x000fe20000000100 */
[----:B------:R-:W-:-:S04]  /*2680*/  ISETP.NE.AND P0, PT, R0, -0x7, PT ;  /* 0xfffffff90000780c */ /* 0x000fc80003f05270 */
[----:B------:R0:W-:Y:S01]  /*2690*/  STG.E desc[UR4][R2.64], R5 ;  /* 0x0000000502007986 */ /* 0x0001e2000c101904 */
[----:B---3--:R-:W-:-:S13]  /*26a0*/  ISETP.GT.AND P1, PT, R6, 0x3, PT ;  /* 0x000000030600780c */ /* 0x008fda0003f24270 */
[----:B0-----:R-:W-:Y:S05]  /*26b0*/  @P1 BRA `(.L_x_20) ;  /* 0x0000000000741947 */ /* 0x001fea0003800000 */
[----:B------:R-:W-:-:S05]  /*26c0*/  LEA R24, R14, R17, 0x2 ;  /* 0x000000110e187211 */ /* 0x000fca00078e10ff */
[----:B------:R0:W-:Y:S04]  /*26d0*/  STL [R24], R5 ;  /* 0x0000000518007387 */ /* 0x0001e80000100800 */
[----:B------:R-:W2:Y:S04]  /*26e0*/  LDL R2, [R1+0x84] ;  /* 0x0000840001027983 */ /* 0x000ea80000100800 */
[----:B------:R-:W3:Y:S04]  /*26f0*/  LDL R14, [R1+0x90] ;  /* 0x00009000010e7983 */ /* 0x000ee80000100800 */
[----:B------:R-:W4:Y:S04]  /*2700*/  LDL R3, [R1+0x98] ;  /* 0x0000980001037983 */ /* 0x000f280000100800 */
[----:B------:R-:W0:Y:S04]  /*2710*/  LDL R6, [R1+0x8c] ;  /* 0x00008c0001067983 */ /* 0x000e280000100800 */
[----:B------:R-:W5:Y:S04]  /*2720*/  LDL R4, [R1+0x94] ;  /* 0x0000940001047983 */ /* 0x000f680000100800 */
[----:B------:R-:W5:Y:S01]  /*2730*/  LDL R7, [R1+0x80] ;  /* 0x0000800001077983 */ /* 0x000f620000100800 */
[----:B--2---:R-:W-:-:S04]  /*2740*/  IADD3 R2, PT, PT, R2, 0x1, RZ ;  /* 0x0000000102027810 */ /* 0x004fc80007ffe0ff */
[----:B------:R-:W-:Y:S01]  /*2750*/  I2FP.F32.S32 R22, R2 ;  /* 0x0000000200167245 */ /* 0x000fe20000201400 */
[C---:B---3--:R-:W-:Y:S01]  /*2760*/  FADD R19, R5.reuse, -R14 ;  /* 0x8000000e05137221 */ /* 0x048fe20000000000 */
[----:B------:R1:W-:Y:S03]  /*2770*/  STL [R1+0x84], R2 ;  /* 0x0000840201007387 */ /* 0x0003e60000100800 */
[----:B------:R-:W-:Y:S01]  /*2780*/  FMUL R22, R5, R22 ;  /* 0x0000001605167220 */ /* 0x000fe20000400000 */
[----:B0-----:R-:W-:-:S03]  /*2790*/  FADD R5, R6, R19 ;  /* 0x0000001306057221 */ /* 0x001fc60000000000 */
[----:B----4-:R-:W-:Y:S01]  /*27a0*/  FADD R25, R22, -R3 ;  /* 0x8000000316197221 */ /* 0x010fe20000000000 */
[----:B------:R-:W-:-:S03]  /*27b0*/  FADD R6, -R6, R5 ;  /* 0x0000000506067221 */ /* 0x000fc60000000100 */
[C---:B-----5:R-:W-:Y:S01]  /*27c0*/  FADD R3, R4.reuse, R25 ;  /* 0x0000001904037221 */ /* 0x060fe20000000000 */
[----:B------:R1:W-:Y:S01]  /*27d0*/  STL [R1+0x8c], R5 ;  /* 0x00008c0501007387 */ /* 0x0003e20000100800 */
[----:B------:R-:W-:Y:S02]  /*27e0*/  IADD3 R7, PT, PT, R7, 0x1, RZ ;  /* 0x0000000107077810 */ /* 0x000fe40007ffe0ff */
[----:B------:R-:W-:Y:S01]  /*27f0*/  FADD R4, -R4, R3 ;  /* 0x0000000304047221 */ /* 0x000fe20000000100 */
[----:B------:R-:W-:Y:S01]  /*2800*/  FADD R6, -R19, R6 ;  /* 0x0000000613067221 */ /* 0x000fe20000000100 */
[----:B------:R1:W-:Y:S01]  /*2810*/  STL [R1+0x94], R3 ;  /* 0x0000940301007387 */ /* 0x0003e20000100800 */
[----:B------:R-:W-:Y:S01]  /*2820*/  ISETP.NE.AND P1, PT, R7, 0x4, PT ;  /* 0x000000040700780c */ /* 0x000fe20003f25270 */
[----:B------:R-:W-:Y:S02]  /*2830*/  FADD R4, -R25, R4 ;  /* 0x0000000419047221 */ /* 0x000fe40000000100 */
[----:B------:R1:W-:Y:S01]  /*2840*/  STL [R1+0x90], R6 ;  /* 0x0000900601007387 */ /* 0x0003e20000100800 */
[----:B------:R-:W-:-:S03]  /*2850*/  SEL R14, R7, RZ, P1 ;  /* 0x000000ff070e7207 */ /* 0x000fc60000800000 */
[----:B------:R1:W-:Y:S04]  /*2860*/  STL [R1+0x98], R4 ;  /* 0x0000980401007387 */ /* 0x0003e80000100800 */
[----:B------:R1:W-:Y:S01]  /*2870*/  STL [R1+0x80], R14 ;  /* 0x0000800e01007387 */ /* 0x0003e20000100800 */
[----:B------:R-:W-:Y:S05]  /*2880*/  BRA `(.L_x_21) ;  /* 0x0000000400907947 */ /* 0x000fea0003800000 */
.L_x_20:
[----:B------:R-:W-:-:S05]  /*2890*/  LEA R28, R14, R17, 0x2 ;  /* 0x000000110e1c7211 */ /* 0x000fca00078e10ff */
[----:B------:R-:W2:Y:S04]  /*28a0*/  LDL R7, [R28] ;  /* 0x000000001c077983 */ /* 0x000ea80000100800 */
[----:B------:R0:W-:Y:S04]  /*28b0*/  STL [R28], R5 ;  /* 0x000000051c007387 */ /* 0x0001e80000100800 */
[----:B------:R-:W3:Y:S04]  /*28c0*/  LDL R6, [R1+0x90] ;  /* 0x0000900001067983 */ /* 0x000ee80000100800 */
[----:B------:R-:W4:Y:S04]  /*28d0*/  LDL R22, [R1+0x8c] ;  /* 0x00008c0001167983 */ /* 0x000f280000100800 */
[----:B------:R-:W5:Y:S04]  /*28e0*/  LDL R24, [R1+0x98] ;  /* 0x0000980001187983 */ /* 0x000f680000100800 */
[----:B------:R-:W2:Y:S04]  /*28f0*/  LDL R14, [R1+0x94] ;  /* 0x00009400010e7983 */ /* 0x000ea80000100800 */
[----:B------:R-:W2:Y:S04]  /*2900*/  LDL R4, [R1+0x80] ;  /* 0x0000800001047983 */ /* 0x000ea80000100800 */
[----:B------:R-:W2:Y:S01]  /*2910*/  LDL R2, [R1+0x88] ;  /* 0x0000880001027983 */ /* 0x000ea20000100800 */
[----:B---3--:R-:W-:-:S04]  /*2920*/  FADD R3, R5, -R6 ;  /* 0x8000000605037221 */ /* 0x008fc80000000000 */
[----:B----4-:R-:W-:Y:S01]  /*2930*/  FADD R6, R22, R3 ;  /* 0x0000000316067221 */ /* 0x010fe20000000000 */
[----:B0-----:R-:W-:-:S03]  /*2940*/  FFMA R5, R5, 4, -R22 ;  /* 0x4080000005057823 */ /* 0x001fc60000000816 */
[----:B------:R-:W-:Y:S01]  /*2950*/  FADD R26, -R22, R6 ;  /* 0x00000006161a7221 */ /* 0x000fe20000000100 */
[----:B-----5:R-:W-:-:S03]  /*2960*/  FADD R5, R5, -R24 ;  /* 0x8000001805057221 */ /* 0x020fc60000000000 */
[----:B------:R-:W-:Y:S01]  /*2970*/  FADD R26, -R3, R26 ;  /* 0x0000001a031a7221 */ /* 0x000fe20000000100 */
[----:B--2---:R-:W-:-:S03]  /*2980*/  FADD R3, R14, R5 ;  /* 0x000000050e037221 */ /* 0x004fc60000000000 */
[----:B------:R-:W-:Y:S01]  /*2990*/  FADD R7, -R7, -R26 ;  /* 0x8000001a07077221 */ /* 0x000fe20000000100 */
[----:B------:R-:W-:Y:S01]  /*29a0*/  IADD3 R22, PT, PT, R4, 0x1, RZ ;  /* 0x0000000104167810 */ /* 0x000fe20007ffe0ff */
[----:B------:R-:W-:Y:S01]  /*29b0*/  FADD R4, -R14, R3 ;  /* 0x000000030e047221 */ /* 0x000fe20000000100 */
[----:B------:R0:W-:Y:S01]  /*29c0*/  STL [R1+0x94], R3 ;  /* 0x0000940301007387 */ /* 0x0001e20000100800 */
[----:B------:R-:W-:Y:S01]  /*29d0*/  FADD R19, R6, R7 ;  /* 0x0000000706137221 */ /* 0x000fe20000000000 */
[----:B------:R-:W-:Y:S01]  /*29e0*/  ISETP.NE.AND P1, PT, R22, 0x4, PT ;  /* 0x000000041600780c */ /* 0x000fe20003f25270 */
[----:B------:R-:W-:Y:S01]  /*29f0*/  FADD R4, -R5, R4 ;  /* 0x0000000405047221 */ /* 0x000fe20000000100 */
[----:B------:R-:W-:Y:S01]  /*2a00*/  IADD3 R2, PT, PT, R2, 0x1, RZ ;  /* 0x0000000102027810 */ /* 0x000fe20007ffe0ff */
[----:B------:R-:W-:Y:S01]  /*2a10*/  FADD R6, -R6, R19 ;  /* 0x0000001306067221 */ /* 0x000fe20000000100 */
[----:B------:R-:W-:Y:S01]  /*2a20*/  SEL R14, R22, RZ, P1 ;  /* 0x000000ff160e7207 */ /* 0x000fe20000800000 */
[----:B------:R0:W-:Y:S01]  /*2a30*/  STL [R1+0x8c], R19 ;  /* 0x00008c1301007387 */ /* 0x0001e20000100800 */
[----:B------:R-:W-:Y:S01]  /*2a40*/  LOP3.LUT P1, RZ, R2, 0x3ff, RZ, 0xc0, !PT ;  /* 0x000003ff02ff7812 */ /* 0x000fe2000782c0ff */
[----:B------:R-:W-:-:S02]  /*2a50*/  FADD R6, -R7, R6 ;  /* 0x0000000607067221 */ /* 0x000fc40000000100 */
[----:B------:R0:W-:Y:S04]  /*2a60*/  STL [R1+0x98], R4 ;  /* 0x0000980401007387 */ /* 0x0001e80000100800 */
[----:B------:R0:W-:Y:S04]  /*2a70*/  STL [R1+0x90], R6 ;  /* 0x0000900601007387 */ /* 0x0001e80000100800 */
[----:B------:R0:W-:Y:S04]  /*2a80*/  STL [R1+0x88], R2 ;  /* 0x0000880201007387 */ /* 0x0001e80000100800 */
[----:B------:R0:W-:Y:S01]  /*2a90*/  STL [R1+0x80], R14 ;  /* 0x0000800e01007387 */ /* 0x0001e20000100800 */
[----:B------:R-:W-:Y:S05]  /*2aa0*/  @P1 BRA `(.L_x_21) ;  /* 0x0000000400081947 */ /* 0x000fea0003800000 */
[----:B0-----:R-:W-:Y:S02]  /*2ab0*/  SHF.R.S32.HI R3, RZ, 0x1f, R14 ;  /* 0x0000001fff037819 */ /* 0x001fe4000001140e */
[----:B------:R-:W-:Y:S02]  /*2ac0*/  IADD3 R5, PT, PT, R14, 0x1, RZ ;  /* 0x000000010e057810 */ /* 0x000fe40007ffe0ff */
[----:B------:R-:W-:Y:S02]  /*2ad0*/  LEA.HI R3, R3, R14, RZ, 0x2 ;  /* 0x0000000e03037211 */ /* 0x000fe400078f10ff */
[----:B------:R-:W-:Y:S02]  /*2ae0*/  SHF.R.S32.HI R4, RZ, 0x1f, R5 ;  /* 0x0000001fff047819 */ /* 0x000fe40000011405 */
[----:B------:R-:W-:-:S04]  /*2af0*/  LOP3.LUT R3, R3, 0xfffffffc, RZ, 0xc0, !PT ;  /* 0xfffffffc03037812 */ /* 0x000fc800078ec0ff */
[----:B------:R-:W-:Y:S02]  /*2b00*/  IADD3 R2, PT, PT, R14, -R3, RZ ;  /* 0x800000030e027210 */ /* 0x000fe40007ffe0ff */
[----:B------:R-:W-:Y:S02]  /*2b10*/  LEA.HI R3, R4, R5, RZ, 0x2 ;  /* 0x0000000504037211 */ /* 0x000fe400078f10ff */
[----:B------:R-:W-:Y:S02]  /*2b20*/  LEA R2, R2, R17, 0x2 ;  /* 0x0000001102027211 */ /* 0x000fe400078e10ff */
[----:B------:R-:W-:-:S03]  /*2b30*/  LOP3.LUT R6, R3, 0xfffffffc, RZ, 0xc0, !PT ;  /* 0xfffffffc03067812 */ /* 0x000fc600078ec0ff */
[----:B------:R0:W2:Y:S01]  /*2b40*/  LDL R4, [R2] ;  /* 0x0000000002047983 */ /* 0x0000a20000100800 */
[----:B------:R-:W-:Y:S02]  /*2b50*/  IADD3 R3, PT, PT, R14, 0x2, RZ ;  /* 0x000000020e037810 */ /* 0x000fe40007ffe0ff */
[----:B------:R-:W-:Y:S02]  /*2b60*/  IADD3 R6, PT, PT, R5, -R6, RZ ;  /* 0x8000000605067210 */ /* 0x000fe40007ffe0ff */
[----:B------:R-:W-:Y:S02]  /*2b70*/  SHF.R.S32.HI R22, RZ, 0x1f, R3 ;  /* 0x0000001fff167819 */ /* 0x000fe40000011403 */
[----:B------:R-:W-:Y:S02]  /*2b80*/  LEA R6, R6, R17, 0x2 ;  /* 0x0000001106067211 */ /* 0x000fe400078e10ff */
[----:B------:R-:W-:-:S04]  /*2b90*/  LEA.HI R22, R22, R3, RZ, 0x2 ;  /* 0x0000000316167211 */ /* 0x000fc800078f10ff */
[----:B------:R-:W3:Y:S01]  /*2ba0*/  LDL R6, [R6] ;  /* 0x0000000006067983 */ /* 0x000ee20000100800 */
[----:B------:R-:W-:Y:S02]  /*2bb0*/  LOP3.LUT R22, R22, 0xfffffffc, RZ, 0xc0, !PT ;  /* 0xfffffffc16167812 */ /* 0x000fe400078ec0ff */
[----:B------:R-:W-:Y:S02]  /*2bc0*/  IADD3 R5, PT, PT, R14, 0x3, RZ ;  /* 0x000000030e057810 */ /* 0x000fe40007ffe0ff */
[----:B------:R-:W-:Y:S02]  /*2bd0*/  IADD3 R22, PT, PT, R3, -R22, RZ ;  /* 0x8000001603167210 */ /* 0x000fe40007ffe0ff */
[----:B0-----:R-:W-:Y:S02]  /*2be0*/  SHF.R.S32.HI R2, RZ, 0x1f, R5 ;  /* 0x0000001fff027819 */ /* 0x001fe40000011405 */
[----:B------:R-:W-:Y:S02]  /*2bf0*/  LEA R3, R22, R17, 0x2 ;  /* 0x0000001116037211 */ /* 0x000fe400078e10ff */
[----:B------:R-:W-:-:S04]  /*2c00*/  LEA.HI R2, R2, R5, RZ, 0x2 ;  /* 0x0000000502027211 */ /* 0x000fc800078f10ff */
[----:B------:R-:W4:Y:S01]  /*2c10*/  LDL R3, [R3] ;  /* 0x0000000003037983 */ /* 0x000f220000100800 */
[----:B------:R-:W-:-:S04]  /*2c20*/  LOP3.LUT R2, R2, 0xfffffffc, RZ, 0xc0, !PT ;  /* 0xfffffffc02027812 */ /* 0x000fc800078ec0ff */
[----:B------:R-:W-:-:S04]  /*2c30*/  IADD3 R2, PT, PT, R5, -R2, RZ ;  /* 0x8000000205027210 */ /* 0x000fc80007ffe0ff */
[----:B------:R-:W-:-:S06]  /*2c40*/  LEA R2, R2, R17, 0x2 ;  /* 0x0000001102027211 */ /* 0x000fcc00078e10ff */
[----:B------:R-:W5:Y:S01]  /*2c50*/  LDL R2, [R2] ;  /* 0x0000000002027983 */ /* 0x000f620000100800 */
[----:B--2---:R-:W-:Y:S01]  /*2c60*/  FMUL R5, R4, 1 ;  /* 0x3f80000004057820 */ /* 0x004fe20000400000 */
[----:B------:R-:W-:-:S03]  /*2c70*/  FADD R7, -RZ, R4 ;  /* 0x00000004ff077221 */ /* 0x000fc60000000100 */
[----:B------:R-:W-:Y:S01]  /*2c80*/  FADD R19, -RZ, R5 ;  /* 0x00000005ff137221 */ /* 0x000fe20000000100 */
[----:B------:R-:W-:-:S03]  /*2c90*/  FADD R4, RZ, R7 ;  /* 0x00000007ff047221 */ /* 0x000fc60000000000 */
[----:B------:R-:W-:Y:S01]  /*2ca0*/  FADD R5, RZ, R19 ;  /* 0x00000013ff057221 */ /* 0x000fe20000000000 */
[----:B------:R-:W-:-:S03]  /*2cb0*/  FADD R22, -RZ, R4 ;  /* 0x00000004ff167221 */ /* 0x000fc60000000100 */
[----:B------:R-:W-:Y:S01]  /*2cc0*/  FADD R24, -RZ, R5 ;  /* 0x00000005ff187221 */ /* 0x000fe20000000100 */
        /* <DEDUP_REMOVED lines=9> */
[----:B------:R-:W-:Y:S01]  /*2d60*/  FADD R4, -R19, R4 ;  /* 0x0000000413047221 */ /* 0x000fe20000000100 */
[----:B----4-:R-:W-:Y:S02]  /*2d70*/  FMUL R22, R3, 3 ;  /* 0x4040000003167820 */ /* 0x010fe40000400000 */
[----:B------:R-:W-:Y:S01]  /*2d80*/  FADD R5, -R24, R5 ;  /* 0x0000000518057221 */ /* 0x000fe20000000100 */
[----:B------:R-:W-:-:S03]  /*2d90*/  FADD R4, -R4, R3 ;  /* 0x0000000304047221 */ /* 0x000fc60000000100 */
[----:B------:R-:W-:Y:S01]  /*2da0*/  FADD R3, -R5, R22 ;  /* 0x0000001605037221 */ /* 0x000fe20000000100 */
[----:B------:R-:W-:-:S03]  /*2db0*/  FADD R5, R7, R4 ;  /* 0x0000000407057221 */ /* 0x000fc60000000000 */
[----:B------:R-:W-:Y:S01]  /*2dc0*/  FADD R19, R6, R3 ;  /* 0x0000000306137221 */ /* 0x000fe20000000000 */
[----:B------:R-:W-:Y:S01]  /*2dd0*/  FADD R7, -R7, R5 ;  /* 0x0000000507077221 */ /* 0x000fe20000000100 */
[----:B-----5:R-:W-:Y:S02]  /*2de0*/  FMUL R25, R2, 4 ;  /* 0x4080000002197820 */ /* 0x020fe40000400000 */
[----:B------:R-:W-:Y:S01]  /*2df0*/  FADD R6, -R6, R19 ;  /* 0x0000001306067221 */ /* 0x000fe20000000100 */
[----:B------:R-:W-:-:S03]  /*2e00*/  FADD R7, -R4, R7 ;  /* 0x0000000704077221 */ /* 0x000fc60000000100 */
[----:B------:R-:W-:Y:S01]  /*2e10*/  FADD R6, -R3, R6 ;  /* 0x0000000603067221 */ /* 0x000fe20000000100 */
[----:B------:R-:W-:-:S03]  /*2e20*/  FADD R2, -R7, R2 ;  /* 0x0000000207027221 */ /* 0x000fc60000000100 */
[----:B------:R-:W-:Y:S01]  /*2e30*/  FADD R6, -R6, R25 ;  /* 0x0000001906067221 */ /* 0x000fe20000000100 */
[----:B------:R-:W-:-:S03]  /*2e40*/  FADD R4, R5, R2 ;  /* 0x0000000205047221 */ /* 0x000fc60000000000 */
[----:B------:R-:W-:Y:S01]  /*2e50*/  FADD R3, R19, R6 ;  /* 0x0000000613037221 */ /* 0x000fe20000000000 */
[----:B------:R-:W-:Y:S01]  /*2e60*/  FADD R5, -R5, R4 ;  /* 0x0000000405057221 */ /* 0x000fe20000000100 */
[----:B------:R2:W-:Y:S02]  /*2e70*/  STL [R1+0x8c], R4 ;  /* 0x00008c0401007387 */ /* 0x0005e40000100800 */
[----:B------:R-:W-:Y:S01]  /*2e80*/  FADD R19, -R19, R3 ;  /* 0x0000000313137221 */ /* 0x000fe20000000100 */
[----:B------:R-:W-:-:S03]  /*2e90*/  FADD R2, -R2, R5 ;  /* 0x0000000502027221 */ /* 0x000fc60000000100 */
[----:B------:R-:W-:Y:S02]  /*2ea0*/  FADD R6, -R6, R19 ;  /* 0x0000001306067221 */ /* 0x000fe40000000100 */
[----:B------:R2:W-:Y:S04]  /*2eb0*/  STL.64 [R1+0x90], R2 ;  /* 0x0000900201007387 */ /* 0x0005e80000100a00 */
[----:B------:R2:W-:Y:S02]  /*2ec0*/  STL [R1+0x98], R6 ;  /* 0x0000980601007387 */ /* 0x0005e40000100800 */
.L_x_21:
[----:B------:R-:W-:Y:S05]  /*2ed0*/  BSYNC.RECONVERGENT B0 ;  /* 0x0000000000007941 */ /* 0x000fea0003800200 */
.L_x_19:
[C---:B012---:R-:W-:Y:S01]  /*2ee0*/  IADD3 R2, PT, PT, R20.reuse, 0x7, RZ ;  /* 0x0000000714027810 */ /* 0x047fe20007ffe0ff */
[C---:B------:R-:W-:Y:S01]  /*2ef0*/  IMAD.WIDE R4, R21.reuse, 0x4, R10 ;  /* 0x0000000415047825 */ /* 0x040fe200078e020a */
[----:B------:R-:W-:Y:S02]  /*2f00*/  IADD3 R20, PT, PT, R20, 0x1, RZ ;  /* 0x0000000114147810 */ /* 0x000fe40007ffe0ff */
[----:B------:R-:W-:Y:S02]  /*2f10*/  ISETP.GE.U32.AND P1, PT, R2, R23, PT ;  /* 0x000000170200720c */ /* 0x000fe40003f26070 */
[----:B------:R-:W-:-:S11]  /*2f20*/  IADD3 R21, PT, PT, R21, UR7, RZ ;  /* 0x0000000715157c10 */ /* 0x000fd6000fffe0ff */
[----:B------:R-:W-:Y:S01]  /*2f30*/  @P1 FMUL R3, R3, 0.10000000149011611938 ;  /* 0x3dcccccd03031820 */ /* 0x000fe20000400000 */
[----:B------:R-:W-:-:S04]  /*2f40*/  @!P1 MOV R7, 0x7fc00000 ;  /* 0x7fc0000000079802 */ /* 0x000fc80000000f00 */
[----:B------:R4:W-:Y:S04]  /*2f50*/  @P1 STG.E desc[UR4][R4.64], R3 ;  /* 0x0000000304001986 */ /* 0x0009e8000c101904 */
[----:B------:R4:W-:Y:S01]  /*2f60*/  @!P1 STG.E desc[UR4][R4.64], R7 ;  /* 0x0000000704009986 */ /* 0x0009e2000c101904 */
[----:B------:R-:W-:Y:S05]  /*2f70*/  @P0 BRA `(.L_x_22) ;  /* 0xffffffe000a80947 */ /* 0x000fea000383ffff */
[----:B------:R-:W-:Y:S05]  /*2f80*/  EXIT ;  /* 0x000000000000794d */ /* 0x000fea0003800000 */
.L_x_23:
[----:B------:R-:W-:-:S00]  /*2f90*/  BRA `(.L_x_23) ;  /* 0xfffffffc00fc7947 */ /* 0x000fc0000383ffff */
[----:B------:R-:W-:-:S00]  /*2fa0*/  NOP ;  /* 0x0000000000007918 */ /* 0x000fc00000000000 */
        /* <DEDUP_REMOVED lines=13> */
.L_x_126:


//--------------------- .text.pma_ms1p_tiled_f32_tx1_ty2 --------------------------
	.section	.text.pma_ms1p_tiled_f32_tx1_ty2,"ax",@progbits
	.align	128
        .global         pma_ms1p_tiled_f32_tx1_ty2
        .type           pma_ms1p_tiled_f32_tx1_ty2,@function
        .size           pma_ms1p_tiled_f32_tx1_ty2,(.L_x_127 - pma_ms1p_tiled_f32_tx1_ty2)
        .other          pma_ms1p_tiled_f32_tx1_ty2,@"STO_CUDA_ENTRY STV_DEFAULT"
pma_ms1p_tiled_f32_tx1_ty2:
.text.pma_ms1p_tiled_f32_tx1_ty2:
        /* <DEDUP_REMOVED lines=24> */
.L_x_24:
        /* <DEDUP_REMOVED lines=15> */
.L_x_27:
        /* <DEDUP_REMOVED lines=21> */
.L_x_26:
[----:B------:R-:W-:Y:S05]  /*03c0*/  BSYNC.RECONVERGENT B0 ;  /* 0x0000000000007941 */ /* 0x000fea0003800200 */
.L_x_25:
        /* <DEDUP_REMOVED lines=20> */
.L_x_31:
[----:B------:R-:W-:Y:S05]  /*0510*/  BSYNC.RECONVERGENT B1 ;  /* 0x0000000000017941 */ /* 0x000fea0003800200 */
.L_x_30:
        /* <DEDUP_REMOVED lines=17> */
.L_x_29:
[----:B------:R-:W-:Y:S05]  /*0630*/  BSYNC.RECONVERGENT B0 ;  /* 0x0000000000007941 */ /* 0x000fea0003800200 */
.L_x_28:
        /* <DEDUP_REMOVED lines=12> */
.L_x_34:
        /* <DEDUP_REMOVED lines=21> */
.L_x_33:
[----:B------:R-:W-:Y:S05]  /*0850*/  BSYNC.RECONVERGENT B0 ;  /* 0x0000000000007941 */ /* 0x000fea0003800200 */
.L_x_32:
        /* <DEDUP_REMOVED lines=19> */
.L_x_38:
[----:B------:R-:W-:Y:S05]  /*0990*/  BSYNC.RECONVERGENT B1 ;  /* 0x0000000000017941 */ /* 0x000fea0003800200 */
.L_x_37:
        /* <DEDUP_REMOVED lines=17> */
.L_x_36:
[----:B------:R-:W-:Y:S05]  /*0ab0*/  BSYNC.RECONVERGENT B0 ;  /* 0x0000000000007941 */ /* 0x000fea0003800200 */
.L_x_35:
        /* <DEDUP_REMOVED lines=118> */
.L_x_46:
        /* <DEDUP_REMOVED lines=160> */
.L_x_40:
[----:B-1----:R-:W-:Y:S05]  /*1c20*/  BSYNC.RECONVERGENT B0 ;  /* 0x0000000000007941 */ /* 0x002fea0003800200 */
.L_x_39:
        /* <DEDUP_REMOVED lines=157> */
.L_x_42:
[----:B------:R-:W-:Y:S05]  /*2600*/  BSYNC.RECONVERGENT B0 ;  /* 0x0000000000007941 */ /* 0x000fea0003800200 */
.L_x_41:
        /* <DEDUP_REMOVED lines=40> */
.L_x_44:
        /* <DEDUP_REMOVED lines=100> */
.L_x_45:
[----:B------:R-:W-:Y:S05]  /*2ed0*/  BSYNC.RECONVERGENT B0 ;  /* 0x0000000000007941 */ /* 0x000fea0003800200 */
.L_x_43:
        /* <DEDUP_REMOVED lines=11> */
.L_x_47:
        /* <DEDUP_REMOVED lines=15> */
.L_x_127:


//--------------------- .text.pma_many_series_one_param_f32 --------------------------
	.section	.text.pma_many_series_one_param_f32,"ax",@progbits
	.align	128
        .global         pma_many_series_one_param_f32
        .type           pma_many_series_one_param_f32,@function
        .size           pma_many_series_one_param_f32,(.L_x_128 - pma_many_series_one_param_f32)
        .other          pma_many_series_one_param_f32,@"STO_CUDA_ENTRY STV_DEFAULT"
pma_many_series_one_param_f32:
.text.pma_many_series_one_param_f32:
        /* <DEDUP_REMOVED lines=24> */
.L_x_48:
        /* <DEDUP_REMOVED lines=15> */
.L_x_51:
        /* <DEDUP_REMOVED lines=21> */
.L_x_50:
[----:B------:R-:W-:Y:S05]  /*03c0*/  BSYNC.RECONVERGENT B0 ;  /* 0x0000000000007941 */ /* 0x000fea0003800200 */
.L_x_49:
        /* <DEDUP_REMOVED lines=20> */
.L_x_55:
[----:B------:R-:W-:Y:S05]  /*0510*/  BSYNC.RECONVERGENT B1 ;  /* 0x0000000000017941 */ /* 0x000fea0003800200 */
.L_x_54:
        /* <DEDUP_REMOVED lines=17> */
.L_x_53:
[----:B------:R-:W-:Y:S05]  /*0630*/  BSYNC.RECONVERGENT B0 ;  /* 0x0000000000007941 */ /* 0x000fea0003800200 */
.L_x_52:
        /* <DEDUP_REMOVED lines=12> */
.L_x_58:
        /* <DEDUP_REMOVED lines=21> */
.L_x_57:
[----:B------:R-:W-:Y:S05]  /*0850*/  BSYNC.RECONVERGENT B0 ;  /* 0x0000000000007941 */ /* 0x000fea0003800200 */
.L_x_56:
        /* <DEDUP_REMOVED lines=19> */
.L_x_62:
[----:B------:R-:W-:Y:S05]  /*0990*/  BSYNC.RECONVERGENT B1 ;  /* 0x0000000000017941 */ /* 0x000fea0003800200 */
.L_x_61:
        /* <DEDUP_REMOVED lines=17> */
.L_x_60:
[----:B------:R-:W-:Y:S05]  /*0ab0*/  BSYNC.RECONVERGENT B0 ;  /* 0x0000000000007941 */ /* 0x000fea0003800200 */
.L_x_59:
        /* <DEDUP_REMOVED lines=118> */
.L_x_70:
        /* <DEDUP_REMOVED lines=160> */
.L_x_64:
[----:B-1----:R-:W-:Y:S05]  /*1c20*/  BSYNC.RECONVERGENT B0 ;  /* 0x0000000000007941 */ /* 0x002fea0003800200 */
.L_x_63:
        /* <DEDUP_REMOVED lines=157> */
.L_x_66:
[----:B------:R-:W-:Y:S05]  /*2600*/  BSYNC.RECONVERGENT B0 ;  /* 0x0000000000007941 */ /* 0x000fea0003800200 */
.L_x_65:
        /* <DEDUP_REMOVED lines=40> */
.L_x_68:
        /* <DEDUP_REMOVED lines=100> */
.L_x_69:
[----:B------:R-:W-:Y:S05]  /*2ed0*/  BSYNC.RECONVERGENT B0 ;  /* 0x0000000000007941 */ /* 0x000fea0003800200 */
.L_x_67:
        /* <DEDUP_REMOVED lines=11> */
.L_x_71:
        /* <DEDUP_REMOVED lines=15> */
.L_x_128:


//--------------------- .text.pma_batch_tiled_f32_tile256 --------------------------
	.section	.text.pma_batch_tiled_f32_tile256,"ax",@progbits
	.align	128
        .global         pma_batch_tiled_f32_tile256
        .type           pma_batch_tiled_f32_tile256,@function
        .size           pma_batch_tiled_f32_tile256,(.L_x_129 - pma_batch_tiled_f32_tile256)
        .other          pma_batch_tiled_f32_tile256,@"STO_CUDA_ENTRY STV_DEFAULT"
pma_batch_tiled_f32_tile256:
.text.pma_batch_tiled_f32_tile256:
[----:B------:R-:W0:Y:S01]  /*0000*/  LDC R1, c[0x0][0x37c] ;  /* 0x0000df00ff017b82 */ /* 0x000e220000000800 */
[----:B------:R-:W1:Y:S07]  /*0010*/  S2R R0, SR_TID.X ;  /* 0x0000000000007919 */ /* 0x000e6e0000002100 */
[----:B------:R-:W2:Y:S01]  /*0020*/  S2UR UR4, SR_CTAID.X ;  /* 0x00000000000479c3 */ /* 0x000ea20000002500 */
[----:B0-----:R-:W-:-:S07]  /*0030*/  IADD3 R1, PT, PT, R1, -0xa0, RZ ;  /* 0xffffff6001017810 */ /* 0x001fce0007ffe0ff */
[----:B------:R-:W2:Y:S02]  /*0040*/  LDC R2, c[0x0][0x38c] ;  /* 0x0000e300ff027b82 */ /* 0x000ea40000000800 */
[----:B--2---:R-:W-:-:S04]  /*0050*/  ISETP.LE.AND P0, PT, R2, UR4, PT ;  /* 0x0000000402007c0c */ /* 0x004fc8000bf03270 */
[----:B-1----:R-:W-:-:S13]  /*0060*/  ISETP.NE.OR P0, PT, R0, RZ, P0 ;  /* 0x000000ff0000720c */ /* 0x002fda0000705670 */
[----:B------:R-:W-:Y:S05]  /*0070*/  @P0 EXIT ;  /* 0x000000000000094d */ /* 0x000fea0003800000 */
[----:B------:R-:W0:Y:S01]  /*0080*/  LDC R8, c[0x0][0x388] ;  /* 0x0000e200ff087b82 */ /* 0x000e220000000800 */
[----:B------:R-:W0:Y:S02]  /*0090*/  LDCU UR5, c[0x0][0x390] ;  /* 0x00007200ff0577ac */ /* 0x000e240008000800 */
[----:B0-----:R-:W-:-:S04]  /*00a0*/  ISETP.LE.AND P0, PT, R8, UR5, PT ;  /* 0x0000000508007c0c */ /* 0x001fc8000bf03270 */
[----:B------:R-:W-:-:S13]  /*00b0*/  ISETP.LT.OR P0, PT, R8, 0x1, P0 ;  /* 0x000000010800780c */ /* 0x000fda0000701670 */
[----:B------:R-:W-:Y:S05]  /*00c0*/  @P0 EXIT ;  /* 0x000000000000094d */ /* 0x000fea0003800000 */
[----:B------:R-:W0:Y:S01]  /*00d0*/  LDC.64 R18, c[0x0][0x398] ;  /* 0x0000e600ff127b82 */ /* 0x000e220000000a00 */
[----:B------:R-:W-:Y:S01]  /*00e0*/  VIMNMX R9, PT, PT, RZ, UR5, !PT ;  /* 0x00000005ff097c48 */ /* 0x000fe2000ffe0100 */
[----:B------:R-:W-:Y:S01]  /*00f0*/  IMAD R21, R8, UR4, RZ ;  /* 0x0000000408157c24 */ /* 0x000fe2000f8e02ff */
[----:B------:R-:W1:Y:S01]  /*0100*/  LDCU.64 UR4, c[0x0][0x358] ;  /* 0x00006b00ff0477ac */ /* 0x000e620008000a00 */
[----:B------:R-:W-:Y:S01]  /*0110*/  HFMA2 R11, -RZ, RZ, 0, 0 ;  /* 0x00000000ff0b7431 */ /* 0x000fe200000001ff */
[----:B------:R-:W-:Y:S02]  /*0120*/  IADD3 R5, PT, PT, R9, 0x6, RZ ;  /* 0x0000000609057810 */ /* 0x000fe40007ffe0ff */
[----:B------:R-:W-:Y:S02]  /*0130*/  SHF.L.U32 R7, R21, 0x2, RZ ;  /* 0x0000000215077819 */ /* 0x000fe400000006ff */
[----:B------:R-:W-:Y:S02]  /*0140*/  VIMNMX.U32 R4, PT, PT, R5, R8, PT ;  /* 0x0000000805047248 */ /* 0x000fe40003fe0000 */
[----:B------:R-:W-:-:S02]  /*0150*/  SHF.R.U32.HI R0, RZ, 0x1e, R21 ;  /* 0x0000001eff007819 */ /* 0x000fc40000011615 */
[C---:B------:R-:W-:Y:S02]  /*0160*/  ISETP.GE.U32.AND P1, PT, R4.reuse, 0x10, PT ;  /* 0x000000100400780c */ /* 0x040fe40003f26070 */
[----:B------:R-:W-:-:S04]  /*0170*/  LOP3.LUT R14, R4, 0xf, RZ, 0xc0, !PT ;  /* 0x0000000f040e7812 */ /* 0x000fc800078ec0ff */
[----:B------:R-:W-:Y:S02]  /*0180*/  ISETP.NE.AND P0, PT, R14, RZ, PT ;  /* 0x000000ff0e00720c */ /* 0x000fe40003f05270 */
[----:B0-----:R-:W-:-:S04]  /*0190*/  IADD3 R2, P2, PT, R7, R18, RZ ;  /* 0x0000001207027210 */ /* 0x001fc80007f5e0ff */
[----:B------:R-:W-:Y:S01]  /*01a0*/  IADD3.X R3, PT, PT, R0, R19, RZ, P2, !PT ;  /* 0x0000001300037210 */ /* 0x000fe200017fe4ff */
[----:B-1----:R-:W-:Y:S08]  /*01b0*/  @!P1 BRA `(.L_x_72) ;  /* 0x0000000000789947 */ /* 0x002ff00003800000 */
[----:B------:R-:W0:Y:S01]  /*01c0*/  LDC.64 R12, c[0x0][0x398] ;  /* 0x0000e600ff0c7b82 */ /* 0x000e220000000a00 */
[----:B------:R-:W-:Y:S02]  /*01d0*/  LOP3.LUT R11, R4, 0x7ffffff0, RZ, 0xc0, !PT ;  /* 0x7ffffff0040b7812 */ /* 0x000fe400078ec0ff */
[----:B------:R-:W-:Y:S02]  /*01e0*/  MOV R17, 0x7fc00000 ;  /* 0x7fc0000000117802 */ /* 0x000fe40000000f00 */
[----:B------:R-:W-:Y:S01]  /*01f0*/  IADD3 R6, PT, PT, -R11, RZ, RZ ;  /* 0x000000ff0b067210 */ /* 0x000fe20007ffe1ff */
[----:B0-----:R-:W-:-:S03]  /*0200*/  IMAD.WIDE.U32 R12, R21, 0x4, R12 ;  /* 0x00000004150c7825 */ /* 0x001fc600078e000c */
[----:B------:R-:W-:-:S04]  /*0210*/  IADD3 R10, P1, PT, R12, 0x20, RZ ;  /* 0x000000200c0a7810 */ /* 0x000fc80007f3e0ff */
[----:B------:R-:W-:-:S09]  /*0220*/  IADD3.X R15, PT, PT, RZ, R13, RZ, P1, !PT ;  /* 0x0000000dff0f7210 */ /* 0x000fd20000ffe4ff */
.L_x_73:
[----:B------:R-:W-:Y:S02]  /*0230*/  IADD3 R6, PT, PT, R6, 0x10, RZ ;  /* 0x0000001006067810 */ /* 0x000fe40007ffe0ff */
[----:B0-----:R-:W-:Y:S02]  /*0240*/  MOV R12, R10 ;  /* 0x0000000a000c7202 */ /* 0x001fe40000000f00 */
[----:B------:R-:W-:Y:S02]  /*0250*/  ISETP.NE.AND P1, PT, R6, RZ, PT ;  /* 0x000000ff0600720c */ /* 0x000fe40003f25270 */
[----:B------:R-:W-:Y:S02]  /*0260*/  MOV R13, R15 ;  /* 0x0000000f000d7202 */ /* 0x000fe40000000f00 */
[----:B------:R-:W-:-:S03]  /*0270*/  IADD3 R10, P2, PT, R12, 0x40, RZ ;  /* 0x000000400c0a7810 */ /* 0x000fc60007f5e0ff */
[----:B------:R0:W-:Y:S01]  /*0280*/  STG.E desc[UR4][R12.64+-0x20], R17 ;  /* 0xffffe0110c007986 */ /* 0x0001e2000c101904 */
[----:B------:R-:W-:-:S03]  /*0290*/  IADD3.X R15, PT, PT, RZ, R13, RZ, P2, !PT ;  /* 0x0000000dff0f7210 */ /* 0x000fc600017fe4ff */
[----:B------:R0:W-:Y:S04]  /*02a0*/  STG.E desc[UR4][R12.64+-0x1c], R17 ;  /* 0xffffe4110c007986 */ /* 0x0001e8000c101904 */
        /* <DEDUP_REMOVED lines=13> */
[----:B------:R0:W-:Y:S01]  /*0380*/  STG.E desc[UR4][R12.64+0x1c], R17 ;  /* 0x00001c110c007986 */ /* 0x0001e2000c101904 */
[----:B------:R-:W-:Y:S05]  /*0390*/  @P1 BRA `(.L_x_73) ;  /* 0xfffffffc00a41947 */ /* 0x000fea000383ffff */
.L_x_72:
[----:B------:R-:W-:Y:S01]  /*03a0*/  IADD3 R10, PT, PT, R9, 0x9, RZ ;  /* 0x00000009090a7810 */ /* 0x000fe20007ffe0ff */
[----:B------:R-:W-:Y:S06]  /*03b0*/  @!P0 BRA `(.L_x_74) ;  /* 0x0000000000a88947 */ /* 0x000fec0003800000 */
[----:B------:R-:W-:Y:S02]  /*03c0*/  ISETP.GE.U32.AND P0, PT, R14, 0x8, PT ;  /* 0x000000080e00780c */ /* 0x000fe40003f06070 */
[----:B------:R-:W-:-:S04]  /*03d0*/  LOP3.LUT R6, R4, 0x7, RZ, 0xc0, !PT ;  /* 0x0000000704067812 */ /* 0x000fc800078ec0ff */
[----:B------:R-:W-:-:S07]  /*03e0*/  ISETP.NE.AND P1, PT, R6, RZ, PT ;  /* 0x000000ff0600720c */ /* 0x000fce0003f25270 */
[----:B------:R-:W-:Y:S06]  /*03f0*/  @!P0 BRA `(.L_x_75) ;  /* 0x00000000002c8947 */ /* 0x000fec0003800000 */
[----:B------:R-:W-:Y:S01]  /*0400*/  MOV R15, 0x7fc00000 ;  /* 0x7fc00000000f7802 */ /* 0x000fe20000000f00 */
[C---:B0-----:R-:W-:Y:S01]  /*0410*/  IMAD.WIDE.U32 R12, R11.reuse, 0x4, R2 ;  /* 0x000000040b0c7825 */ /* 0x041fe200078e0002 */
[----:B------:R-:W-:-:S04]  /*0420*/  IADD3 R11, PT, PT, R11, 0x8, RZ ;  /* 0x000000080b0b7810 */ /* 0x000fc80007ffe0ff */
[----:B------:R1:W-:Y:S04]  /*0430*/  STG.E desc[UR4][R12.64], R15 ;  /* 0x0000000f0c007986 */ /* 0x0003e8000c101904 */
[----:B------:R1:W-:Y:S04]  /*0440*/  STG.E desc[UR4][R12.64+0x4], R15 ;  /* 0x0000040f0c007986 */ /* 0x0003e8000c101904 */
[----:B------:R1:W-:Y:S04]  /*0450*/  STG.E desc[UR4][R12.64+0x8], R15 ;  /* 0x0000080f0c007986 */ /* 0x0003e8000c101904 */
[----:B------:R1:W-:Y:S04]  /*0460*/  STG.E desc[UR4][R12.64+0xc], R15 ;  /* 0x00000c0f0c007986 */ /* 0x0003e8000c101904 */
[----:B------:R1:W-:Y:S04]  /*0470*/  STG.E desc[UR4][R12.64+0x10], R15 ;  /* 0x0000100f0c007986 */ /* 0x0003e8000c101904 */
[----:B------:R1:W-:Y:S04]  /*0480*/  STG.E desc[UR4][R12.64+0x14], R15 ;  /* 0x0000140f0c007986 */ /* 0x0003e8000c101904 */
[----:B------:R1:W-:Y:S04]  /*0490*/  STG.E desc[UR4][R12.64+0x18], R15 ;  /* 0x0000180f0c007986 */ /* 0x0003e8000c101904 */
[----:B------:R1:W-:Y:S02]  /*04a0*/  STG.E desc[UR4][R12.64+0x1c], R15 ;  /* 0x00001c0f0c007986 */ /* 0x0003e4000c101904 */
.L_x_75:
[----:B------:R-:W-:Y:S05]  /*04b0*/  @!P1 BRA `(.L_x_74) ;  /* 0x0000000000689947 */ /* 0x000fea0003800000 */
[----:B------:R-:W-:Y:S02]  /*04c0*/  ISETP.GE.U32.AND P0, PT, R6, 0x4, PT ;  /* 0x000000040600780c */ /* 0x000fe40003f06070 */
[----:B------:R-:W-:-:S04]  /*04d0*/  LOP3.LUT R4, R4, 0x3, RZ, 0xc0, !PT ;  /* 0x0000000304047812 */ /* 0x000fc800078ec0ff */
[----:B------:R-:W-:-:S07]  /*04e0*/  ISETP.NE.AND P1, PT, R4, RZ, PT ;  /* 0x000000ff0400720c */ /* 0x000fce0003f25270 */
[----:B------:R-:W-:Y:S06]  /*04f0*/  @!P0 BRA `(.L_x_76) ;  /* 0x00000000001c8947 */ /* 0x000fec0003800000 */
[C---:B------:R-:W-:Y:S01]  /*0500*/  IMAD.WIDE.U32 R2, R11.reuse, 0x4, R2 ;  /* 0x000000040b027825 */ /* 0x040fe200078e0002 */
[----:B01----:R-:W-:Y:S02]  /*0510*/  MOV R13, 0x7fc00000 ;  /* 0x7fc00000000d7802 */ /* 0x003fe40000000f00 */
[----:B------:R-:W-:-:S03]  /*0520*/  IADD3 R11, PT, PT, R11, 0x4, RZ ;  /* 0x000000040b0b7810 */ /* 0x000fc60007ffe0ff */
[----:B------:R2:W-:Y:S04]  /*0530*/  STG.E desc[UR4][R2.64], R13 ;  /* 0x0000000d02007986 */ /* 0x0005e8000c101904 */
[----:B------:R2:W-:Y:S04]  /*0540*/  STG.E desc[UR4][R2.64+0x4], R13 ;  /* 0x0000040d02007986 */ /* 0x0005e8000c101904 */
[----:B------:R2:W-:Y:S04]  /*0550*/  STG.E desc[UR4][R2.64+0x8], R13 ;  /* 0x0000080d02007986 */ /* 0x0005e8000c101904 */
[----:B------:R2:W-:Y:S02]  /*0560*/  STG.E desc[UR4][R2.64+0xc], R13 ;  /* 0x00000c0d02007986 */ /* 0x0005e4000c101904 */
.L_x_76:
[----:B------:R-:W-:Y:S05]  /*0570*/  @!P1 BRA `(.L_x_74) ;  /* 0x0000000000389947 */ /* 0x000fea0003800000 */
[----:B--2---:R-:W-:Y:S01]  /*0580*/  IMAD.WIDE.U32 R2, R21, 0x4, RZ ;  /* 0x0000000415027825 */ /* 0x004fe200078e00ff */
[----:B------:R-:W-:Y:S02]  /*0590*/  IADD3 R4, PT, PT, -R4, RZ, RZ ;  /* 0x000000ff04047210 */ /* 0x000fe40007ffe1ff */
[----:B01----:R-:W-:Y:S01]  /*05a0*/  MOV R13, 0x7fc00000 ;  /* 0x7fc00000000d7802 */ /* 0x003fe20000000f00 */
[----:B------:R-:W-:-:S03]  /*05b0*/  IMAD.WIDE.U32 R2, R11, 0x4, R2 ;  /* 0x000000040b027825 */ /* 0x000fc600078e0002 */
[----:B------:R-:W-:-:S04]  /*05c0*/  IADD3 R6, P0, PT, R2, R18, RZ ;  /* 0x0000001202067210 */ /* 0x000fc80007f1e0ff */
[----:B------:R-:W-:-:S09]  /*05d0*/  IADD3.X R11, PT, PT, R3, R19, RZ, P0, !PT ;  /* 0x00000013030b7210 */ /* 0x000fd200007fe4ff */
.L_x_77:
[----:B------:R-:W-:Y:S02]  /*05e0*/  IADD3 R4, PT, PT, R4, 0x1, RZ ;  /* 0x0000000104047810 */ /* 0x000fe40007ffe0ff */
[----:B---3--:R-:W-:Y:S02]  /*05f0*/  MOV R2, R6 ;  /* 0x0000000600027202 */ /* 0x008fe40000000f00 */
[----:B------:R-:W-:Y:S02]  /*0600*/  ISETP.NE.AND P0, PT, R4, RZ, PT ;  /* 0x000000ff0400720c */ /* 0x000fe40003f05270 */
[----:B------:R-:W-:Y:S02]  /*0610*/  MOV R3, R11 ;  /* 0x0000000b00037202 */ /* 0x000fe40000000f00 */
[----:B------:R-:W-:-:S03]  /*0620*/  IADD3 R6, P1, PT, R6, 0x4, RZ ;  /* 0x0000000406067810 */ /* 0x000fc60007f3e0ff */
[----:B------:R3:W-:Y:S01]  /*0630*/  STG.E desc[UR4][R2.64], R13 ;  /* 0x0000000d02007986 */ /* 0x0007e2000c101904 */
[----:B------:R-:W-:-:S05]  /*0640*/  IADD3.X R11, PT, PT, RZ, R11, RZ, P1, !PT ;  /* 0x0000000bff0b7210 */ /* 0x000fca0000ffe4ff */
[----:B------:R-:W-:Y:S05]  /*0650*/  @P0 BRA `(.L_x_77) ;  /* 0xfffffffc00e00947 */ /* 0x000fea000383ffff */
.L_x_74:
[----:B------:R-:W-:Y:S01]  /*0660*/  VIMNMX.U32 R11, PT, PT, R10, R8, PT ;  /* 0x000000080a0b7248 */ /* 0x000fe20003fe0000 */
[----:B------:R-:W-:-:S03]  /*0670*/  HFMA2 R4, -RZ, RZ, 0, 0 ;  /* 0x00000000ff047431 */ /* 0x000fc600000001ff */
[C---:B------:R-:W-:Y:S02]  /*0680*/  ISETP.GE.U32.AND P1, PT, R11.reuse, 0x10, PT ;  /* 0x000000100b00780c */ /* 0x040fe40003f26070 */
[----:B------:R-:W-:-:S04]  /*0690*/  LOP3.LUT R14, R11, 0xf, RZ, 0xc0, !PT ;  /* 0x0000000f0b0e7812 */ /* 0x000fc800078ec0ff */
[----:B------:R-:W-:-:S07]  /*06a0*/  ISETP.NE.AND P0, PT, R14, RZ, PT ;  /* 0x000000ff0e00720c */ /* 0x000fce0003f05270 */
[----:B------:R-:W-:Y:S06]  /*06b0*/  @!P1 BRA `(.L_x_78) ;  /* 0x0000000000789947 */ /* 0x000fec0003800000 */
[----:B--23--:R-:W2:Y:S01]  /*06c0*/  LDC.64 R2, c[0x0][0x3a0] ;  /* 0x0000e800ff027b82 */ /* 0x00cea20000000a00 */
[----:B------:R-:W-:Y:S02]  /*06d0*/  LOP3.LUT R4, R11, 0x7ffffff0, RZ, 0xc0, !PT ;  /* 0x7ffffff00b047812 */ /* 0x000fe400078ec0ff */
[----:B-1----:R-:W-:Y:S02]  /*06e0*/  MOV R15, 0x7fc00000 ;  /* 0x7fc00000000f7802 */ /* 0x002fe40000000f00 */
[----:B------:R-:W-:Y:S01]  /*06f0*/  IADD3 R6, PT, PT, -R4, RZ, RZ ;  /* 0x000000ff04067210 */ /* 0x000fe20007ffe1ff */
[----:B--2---:R-:W-:-:S03]  /*0700*/  IMAD.WIDE.U32 R2, R21, 0x4, R2 ;  /* 0x0000000415027825 */ /* 0x004fc600078e0002 */
[----:B0-----:R-:W-:-:S04]  /*0710*/  IADD3 R12, P1, PT, R2, 0x20, RZ ;  /* 0x00000020020c7810 */ /* 0x001fc80007f3e0ff */
[----:B------:R-:W-:-:S09]  /*0720*/  IADD3.X R13, PT, PT, RZ, R3, RZ, P1, !PT ;  /* 0x00000003ff0d7210 */ /* 0x000fd20000ffe4ff */
.L_x_79:
[----:B------:R-:W-:Y:S02]  /*0730*/  IADD3 R6, PT, PT, R6, 0x10, RZ ;  /* 0x0000001006067810 */ /* 0x000fe40007ffe0ff */
[----:B----4-:R-:W-:Y:S02]  /*0740*/  MOV R2, R12 ;  /* 0x0000000c00027202 */ /* 0x010fe40000000f00 */
        /* <DEDUP_REMOVED lines=21> */
.L_x_78:
[----:B------:R-:W-:Y:S05]  /*08a0*/  @!P0 BRA `(.L_x_80) ;  /* 0x0000000000b48947 */ /* 0x000fea0003800000 */
[----:B--234-:R-:W2:Y:S01]  /*08b0*/  LDC.64 R2, c[0x0][0x3a0] ;  /* 0x0000e800ff027b82 */ /* 0x01cea20000000a00 */
[----:B------:R-:W-:Y:S02]  /*08c0*/  ISETP.GE.U32.AND P0, PT, R14, 0x8, PT ;  /* 0x000000080e00780c */ /* 0x000fe40003f06070 */
[----:B------:R-:W-:-:S04]  /*08d0*/  LOP3.LUT R16, R11, 0x7, RZ, 0xc0, !PT ;  /* 0x000000070b107812 */ /* 0x000fc800078ec0ff */
[----:B------:R-:W-:Y:S02]  /*08e0*/  ISETP.NE.AND P1, PT, R16, RZ, PT ;  /* 0x000000ff1000720c */ /* 0x000fe40003f25270 */
[----:B--2---:R-:W-:-:S04]  /*08f0*/  IADD3 R6, P2, PT, R7, R2, RZ ;  /* 0x0000000207067210 */ /* 0x004fc80007f5e0ff */
[----:B------:R-:W-:Y:S01]  /*0900*/  IADD3.X R7, PT, PT, R0, R3, RZ, P2, !PT ;  /* 0x0000000300077210 */ /* 0x000fe200017fe4ff */
[----:B------:R-:W-:Y:S08]  /*0910*/  @!P0 BRA `(.L_x_81) ;  /* 0x00000000002c8947 */ /* 0x000ff00003800000 */
[----:B-1----:R-:W-:Y:S01]  /*0920*/  MOV R15, 0x7fc00000 ;  /* 0x7fc00000000f7802 */ /* 0x002fe20000000f00 */
        /* <DEDUP_REMOVED lines=10> */
.L_x_81:
[----:B------:R-:W-:Y:S05]  /*09d0*/  @!P1 BRA `(.L_x_80) ;  /* 0x0000000000689947 */ /* 0x000fea0003800000 */
[----:B------:R-:W-:Y:S02]  /*09e0*/  ISETP.GE.U32.AND P0, PT, R16, 0x4, PT ;  /* 0x000000041000780c */ /* 0x000fe40003f06070 */
[----:B------:R-:W-:-:S04]  /*09f0*/  LOP3.LUT R11, R11, 0x3, RZ, 0xc0, !PT ;  /* 0x000000030b0b7812 */ /* 0x000fc800078ec0ff */
[----:B------:R-:W-:-:S07]  /*0a00*/  ISETP.NE.AND P1, PT, R11, RZ, PT ;  /* 0x000000ff0b00720c */ /* 0x000fce0003f25270 */
[----:B------:R-:W-:Y:S06]  /*0a10*/  @!P0 BRA `(.L_x_82) ;  /* 0x00000000001c8947 */ /* 0x000fec0003800000 */
[C---:B------:R-:W-:Y:S01]  /*0a20*/  IMAD.WIDE.U32 R6, R4.reuse, 0x4, R6 ;  /* 0x0000000404067825 */ /* 0x040fe200078e0006 */
[----:B012---:R-:W-:Y:S02]  /*0a30*/  MOV R13, 0x7fc00000 ;  /* 0x7fc00000000d7802 */ /* 0x007fe40000000f00 */
[----:B------:R-:W-:-:S03]  /*0a40*/  IADD3 R4, PT, PT, R4, 0x4, RZ ;  /* 0x0000000404047810 */ /* 0x000fc60007ffe0ff */
[----:B------:R3:W-:Y:S04]  /*0a50*/  STG.E desc[UR4][R6.64], R13 ;  /* 0x0000000d06007986 */ /* 0x0007e8000c101904 */
[----:B------:R3:W-:Y:S04]  /*0a60*/  STG.E desc[UR4][R6.64+0x4], R13 ;  /* 0x0000040d06007986 */ /* 0x0007e8000c101904 */
[----:B------:R3:W-:Y:S04]  /*0a70*/  STG.E desc[UR4][R6.64+0x8], R13 ;  /* 0x0000080d06007986 */ /* 0x0007e8000c101904 */
[----:B------:R3:W-:Y:S02]  /*0a80*/  STG.E desc[UR4][R6.64+0xc], R13 ;  /* 0x00000c0d06007986 */ /* 0x0007e4000c101904 */
.L_x_82:
[----:B------:R-:W-:Y:S05]  /*0a90*/  @!P1 BRA `(.L_x_80) ;  /* 0x0000000000389947 */ /* 0x000fea0003800000 */
[----:B---3--:R-:W-:Y:S01]  /*0aa0*/  IMAD.WIDE.U32 R6, R21, 0x4, RZ ;  /* 0x0000000415067825 */ /* 0x008fe200078e00ff */
[----:B------:R-:W-:Y:S02]  /*0ab0*/  IADD3 R11, PT, PT, -R11, RZ, RZ ;  /* 0x000000ff0b0b7210 */ /* 0x000fe40007ffe1ff */
[----:B012---:R-:W-:Y:S01]  /*0ac0*/  MOV R13, 0x7fc00000 ;  /* 0x7fc00000000d7802 */ /* 0x007fe20000000f00 */
[----:B------:R-:W-:-:S03]  /*0ad0*/  IMAD.WIDE.U32 R6, R4, 0x4, R6 ;  /* 0x0000000404067825 */ /* 0x000fc600078e0006 */
[----:B------:R-:W-:-:S04]  /*0ae0*/  IADD3 R0, P0, PT, R6, R2, RZ ;  /* 0x0000000206007210 */ /* 0x000fc80007f1e0ff */
[----:B------:R-:W-:-:S09]  /*0af0*/  IADD3.X R7, PT, PT, R7, R3, RZ, P0, !PT ;  /* 0x0000000307077210 */ /* 0x000fd200007fe4ff */
.L_x_83:
[----:B------:R-:W-:Y:S02]  /*0b00*/  IADD3 R11, PT, PT, R11, 0x1, RZ ;  /* 0x000000010b0b7810 */ /* 0x000fe40007ffe0ff */
[----:B0-----:R-:W-:Y:S02]  /*0b10*/  MOV R2, R0 ;  /* 0x0000000000027202 */ /* 0x001fe40000000f00 */
[----:B------:R-:W-:Y:S02]  /*0b20*/  ISETP.NE.AND P0, PT, R11, RZ, PT ;  /* 0x000000ff0b00720c */ /* 0x000fe40003f05270 */
[----:B------:R-:W-:Y:S02]  /*0b30*/  MOV R3, R7 ;  /* 0x0000000700037202 */ /* 0x000fe40000000f00 */
[----:B------:R-:W-:-:S03]  /*0b40*/  IADD3 R0, P1, PT, R0, 0x4, RZ ;  /* 0x0000000400007810 */ /* 0x000fc60007f3e0ff */
[----:B------:R0:W-:Y:S01]  /*0b50*/  STG.E desc[UR4][R2.64], R13 ;  /* 0x0000000d02007986 */ /* 0x0001e2000c101904 */
[----:B------:R-:W-:-:S05]  /*0b60*/  IADD3.X R7, PT, PT, RZ, R7, RZ, P1, !PT ;  /* 0x00000007ff077210 */ /* 0x000fca0000ffe4ff */
[----:B------:R-:W-:Y:S05]  /*0b70*/  @P0 BRA `(.L_x_83) ;  /* 0xfffffffc00e00947 */ /* 0x000fea000383ffff */
.L_x_80:
[----:B------:R-:W-:-:S13]  /*0b80*/  ISETP.GE.U32.AND P0, PT, R5, R8, PT ;  /* 0x000000080500720c */ /* 0x000fda0003f06070 */
[----:B------:R-:W-:Y:S05]  /*0b90*/  @P0 EXIT ;  /* 0x000000000000094d */ /* 0x000fea0003800000 */
[----:B0-----:R-:W0:Y:S02]  /*0ba0*/  LDC.64 R16, c[0x0][0x380] ;  /* 0x0000e000ff107b82 */ /* 0x001e240000000a00 */
[----:B0-----:R-:W-:-:S05]  /*0bb0*/  IMAD.WIDE.U32 R16, R9, 0x4, R16 ;  /* 0x0000000409107825 */ /* 0x001fca00078e0010 */
[----:B------:R-:W5:Y:S04]  /*0bc0*/  LDG.E.CONSTANT R14, desc[UR4][R16.64] ;  /* 0x00000004100e7981 */ /* 0x000f68000c1e9900 */
[----:B-12-4-:R-:W2:Y:S04]  /*0bd0*/  LDG.E.CONSTANT R15, desc[UR4][R16.64+0x4] ;  /* 0x00000404100f7981 */ /* 0x016ea8000c1e9900 */
[----:B------:R-:W4:Y:S04]  /*0be0*/  LDG.E.CONSTANT R12, desc[UR4][R16.64+0x8] ;  /* 0x00000804100c7981 */ /* 0x000f28000c1e9900 */
[----:B---3--:R-:W3:Y:S04]  /*0bf0*/  LDG.E.CONSTANT R13, desc[UR4][R16.64+0xc] ;  /* 0x00000c04100d7981 */ /* 0x008ee8000c1e9900 */
[----:B------:R-:W3:Y:S04]  /*0c00*/  LDG.E.CONSTANT R6, desc[UR4][R16.64+0x10] ;  /* 0x0000100410067981 */ /* 0x000ee8000c1e9900 */
[----:B------:R-:W3:Y:S04]  /*0c10*/  LDG.E.CONSTANT R7, desc[UR4][R16.64+0x14] ;  /* 0x0000140410077981 */ /* 0x000ee8000c1e9900 */
[----:B------:R0:W3:Y:S01]  /*0c20*/  LDG.E.CONSTANT R4, desc[UR4][R16.64+0x18] ;  /* 0x0000180410047981 */ /* 0x0000e2000c1e9900 */
[----:B------:R-:W-:Y:S01]  /*0c30*/  HFMA2 R2, -RZ, RZ, 0, 4.17232513427734375e-07 ;  /* 0x00000007ff027431 */ /* 0x000fe200000001ff */
[----:B------:R-:W-:-:S02]  /*0c40*/  IADD3 R11, PT, PT, R9, 0x7, RZ ;  /* 0x00000007090b7810 */ /* 0x000fc40007ffe0ff */
[----:B------:R-:W-:Y:S02]  /*0c50*/  STL [R1+0x80], RZ ;  /* 0x000080ff01007387 */ /* 0x000fe40000100800 */
[----:B------:R-:W-:Y:S02]  /*0c60*/  ISETP.GE.U32.AND P0, PT, R11, R8, PT ;  /* 0x000000080b00720c */ /* 0x000fe40003f06070 */
[----:B------:R-:W-:Y:S01]  /*0c70*/  STL.64 [R1+0x70], RZ ;  /* 0x000070ff01007387 */ /* 0x000fe20000100a00 */
[----:B0-----:R-:W-:Y:S01]  /*0c80*/  HFMA2 R16, -RZ, RZ, 0, 5.9604644775390625e-08 ;  /* 0x00000001ff107431 */ /* 0x001fe200000001ff */
[----:B------:R-:W-:Y:S02]  /*0c90*/  MOV R17, 0x1 ;  /* 0x0000000100117802 */ /* 0x000fe40000000f00 */
[----:B------:R-:W-:Y:S04]  /*0ca0*/  STL [R1+0x3c], RZ ;  /* 0x00003cff01007387 */ /* 0x000fe80000100800 */
[----:B------:R-:W-:Y:S04]  /*0cb0*/  STL.64 [R1+0x40], RZ ;  /* 0x000040ff01007387 */ /* 0x000fe80000100a00 */
[----:B------:R0:W-:Y:S04]  /*0cc0*/  STL.64 [R1+0x80], R16 ;  /* 0x0000801001007387 */ /* 0x0001e80000100a00 */
[----:B------:R-:W-:Y:S04]  /*0cd0*/  STL [R1+0x54], R16 ;  /* 0x0000541001007387 */ /* 0x000fe80000100800 */
[----:B------:R-:W-:Y:S04]  /*0ce0*/  STL [R1+0x58], R16 ;  /* 0x0000581001007387 */ /* 0x000fe80000100800 */
[----:B------:R-:W-:Y:S01]  /*0cf0*/  STL [R1+0x5c], R16 ;  /* 0x00005c1001007387 */ /* 0x000fe20000100800 */
[----:B0-----:R-:W-:-:S03]  /*0d00*/  MOV R17, RZ ;  /* 0x000000ff00117202 */ /* 0x001fc60000000f00 */
[----:B------:R-:W-:Y:S04]  /*0d10*/  STL.64 [R1+0x48], RZ ;  /* 0x000048ff01007387 */ /* 0x000fe80000100a00 */
[----:B------:R-:W-:Y:S04]  /*0d20*/  STL [R1+0x50], RZ ;  /* 0x000050ff01007387 */ /* 0x000fe80000100800 */
[----:B------:R-:W-:Y:S04]  /*0d30*/  STL.64 [R1+0x78], RZ ;  /* 0x000078ff01007387 */ /* 0x000fe80000100a00 */
[----:B------:R-:W-:Y:S01]  /*0d40*/  STL [R1+0x88], RZ ;  /* 0x000088ff01007387 */ /* 0x000fe20000100800 */
[----:B-----5:R-:W-:Y:S01]  /*0d50*/  FMUL R0, R14, 1 ;  /* 0x3f8000000e007820 */ /* 0x020fe20000400000 */
[----:B--2---:R-:W-:-:S03]  /*0d60*/  FMUL R3, R15, 2 ;  /* 0x400000000f037820 */ /* 0x004fc60000400000 */
[----:B------:R-:W-:Y:S01]  /*0d70*/  FADD R0, RZ, R0 ;  /* 0x00000000ff007221 */ /* 0x000fe20000000000 */
[----:B------:R-:W-:Y:S03]  /*0d80*/  STL.64 [R1], R14 ;  /* 0x0000000e01007387 */ /* 0x000fe60000100a00 */
[----:B------:R-:W-:Y:S01]  /*0d90*/  FADD R0, R0, R3 ;  /* 0x0000000300007221 */ /* 0x000fe20000000000 */
[----:B----4-:R-:W-:Y:S01]  /*0da0*/  FMUL R3, R12, 3 ;  /* 0x404000000c037820 */ /* 0x010fe20000400000 */
[----:B---3--:R-:W-:Y:S01]  /*0db0*/  FMUL R5, R13, 4 ;  /* 0x408000000d057820 */ /* 0x008fe20000400000 */
[----:B------:R-:W-:Y:S02]  /*0dc0*/  STL.64 [R1+0x8], R12 ;  /* 0x0000080c01007387 */ /* 0x000fe40000100a00 */
[----:B------:R-:W-:Y:S01]  /*0dd0*/  FADD R0, R0, R3 ;  /* 0x0000000300007221 */ /* 0x000fe20000000000 */
[----:B------:R-:W-:-:S03]  /*0de0*/  MOV R3, RZ ;  /* 0x000000ff00037202 */ /* 0x000fc60000000f00 */
[----:B------:R-:W-:Y:S01]  /*0df0*/  FADD R5, R0, R5 ;  /* 0x0000000500057221 */ /* 0x000fe20000000000 */
[----:B------:R-:W-:Y:S01]  /*0e00*/  FMUL R0, R6, 5 ;  /* 0x40a0000006007820 */ /* 0x000fe20000400000 */
[----:B------:R-:W-:Y:S01]  /*0e10*/  FMUL R20, R7, 6 ;  /* 0x40c0000007147820 */ /* 0x000fe20000400000 */
[----:B------:R0:W-:Y:S02]  /*0e20*/  STL.64 [R1+0x20], R2 ;  /* 0x0000200201007387 */ /* 0x0001e40000100a00 */
[----:B------:R-:W-:Y:S01]  /*0e30*/  FADD R5, R5, R0 ;  /* 0x0000000005057221 */ /* 0x000fe20000000000 */
[----:B------:R-:W-:Y:S01]  /*0e40*/  FADD R0, RZ, R14 ;  /* 0x0000000eff007221 */ /* 0x000fe20000000000 */
[----:B------:R1:W-:Y:S02]  /*0e50*/  STL.64 [R1+0x10], R6 ;  /* 0x0000100601007387 */ /* 0x0003e40000100a00 */
[----:B------:R-:W-:Y:S01]  /*0e60*/  FADD R20, R5, R20 ;  /* 0x0000001405147221 */ /* 0x000fe20000000000 */
[----:B------:R-:W-:-:S04]  /*0e70*/  FADD R5, R15, R0 ;  /* 0x000000000f057221 */ /* 0x000fc80000000000 */
[----:B------:R-:W-:Y:S01]  /*0e80*/  FADD R0, R12, R5 ;  /* 0x000000050c007221 */ /* 0x000fe20000000000 */
[----:B0-----:R-:W-:Y:S01]  /*0e90*/  FMUL R3, R4, 7 ;  /* 0x40e0000004037820 */ /* 0x001fe20000400000 */
[----:B------:R-:W-:-:S03]  /*0ea0*/  HFMA2 R5, -RZ, RZ, 0, 0 ;  /* 0x00000000ff057431 */ /* 0x000fc600000001ff */
[----:B------:R-:W-:Y:S01]  /*0eb0*/  FADD R2, R20, R3 ;  /* 0x0000000314027221 */ /* 0x000fe20000000000 */
[----:B------:R-:W-:Y:S02]  /*0ec0*/  FADD R3, R13, R0 ;  /* 0x000000000d037221 */ /* 0x000fe40000000000 */
[----:B------:R-:W0:Y:S01]  /*0ed0*/  LDC.64 R12, c[0x0][0x398] ;  /* 0x0000e600ff0c7b82 */ /* 0x000e220000000a00 */
[----:B------:R-:W-:Y:S01]  /*0ee0*/  FMUL R0, R2, 0.035714287310838699341 ;  /* 0x3d12492502007820 */ /* 0x000fe20000400000 */
[----:B------:R-:W-:Y:S01]  /*0ef0*/  FADD R20, R6, R3 ;  /* 0x0000000306147221 */ /* 0x000fe20000000000 */
[----:B------:R2:W-:Y:S02]  /*0f00*/  STL.64 [R1+0x18], R4 ;  /* 0x0000180401007387 */ /* 0x0005e40000100a00 */
[C---:B------:R-:W-:Y:S01]  /*0f10*/  FMUL R11, R0.reuse, 7 ;  /* 0x40e00000000b7820 */ /* 0x040fe20000400000 */
[----:B------:R-:W-:Y:S01]  /*0f20*/  FADD R22, -RZ, R0 ;  /* 0x00000000ff167221 */ /* 0x000fe20000000100 */
[----:B------:R-:W-:Y:S01]  /*0f30*/  FADD R3, R7, R20 ;  /* 0x0000001407037221 */ /* 0x000fe20000000000 */
[----:B-1----:R-:W-:Y:S01]  /*0f40*/  FADD R7, R0, R0 ;  /* 0x0000000000077221 */ /* 0x002fe20000000000 */
[----:B------:R-:W-:Y:S01]  /*0f50*/  FADD R15, -RZ, R11 ;  /* 0x0000000bff0f7221 */ /* 0x000fe20000000100 */
[----:B------:R-:W-:Y:S01]  /*0f60*/  FADD R11, RZ, R22 ;  /* 0x00000016ff0b7221 */ /* 0x000fe20000000000 */
[----:B------:R-:W-:Y:S01]  /*0f70*/  FADD R16, R4, R3 ;  /* 0x0000000304107221 */ /* 0x000fe20000000000 */
[----:B------:R-:W-:Y:S01]  /*0f80*/  STL [R1+0x38], R0 ;  /* 0x0000380001007387 */ /* 0x000fe20000100800 */
[----:B------:R-:W-:Y:S01]  /*0f90*/  FADD R14, RZ, R15 ;  /* 0x0000000fff0e7221 */ /* 0x000fe20000000000 */
[----:B------:R-:W-:-:S02]  /*0fa0*/  FADD R3, -RZ, R11 ;  /* 0x0000000bff037221 */ /* 0x000fc40000000100 */
[----:B------:R1:W-:Y:S01]  /*0fb0*/  STL.64 [R1+0x28], R16 ;  /* 0x0000281001007387 */ /* 0x0003e20000100a00 */
[----:B------:R-:W-:Y:S01]  /*0fc0*/  FMUL R6, R14, 0.035714287310838699341 ;  /* 0x3d1249250e067820 */ /* 0x000fe20000400000 */
[----:B------:R-:W-:Y:S01]  /*0fd0*/  FADD R22, -R22, R3 ;  /* 0x0000000316167221 */ /* 0x000fe20000000100 */
[----:B--2---:R-:W-:Y:S01]  /*0fe0*/  FADD R4, -RZ, R14 ;  /* 0x0000000eff047221 */ /* 0x004fe20000000100 */
[----:B------:R-:W-:Y:S02]  /*0ff0*/  HFMA2 R3, -RZ, RZ, 0, 0 ;  /* 0x00000000ff037431 */ /* 0x000fe400000001ff */
[----:B------:R-:W-:Y:S01]  /*1000*/  FADD R6, -R6, R7 ;  /* 0x0000000706067221 */ /* 0x000fe20000000100 */
[----:B------:R-:W-:Y:S01]  /*1010*/  FADD R22, -RZ, -R22 ;  /* 0x80000016ff167221 */ /* 0x000fe20000000100 */
[----:B------:R-:W-:Y:S01]  /*1020*/  FADD R15, -R15, R4 ;  /* 0x000000040f0f7221 */ /* 0x000fe20000000100 */
[----:B0-----:R-:W-:-:S04]  /*1030*/  IMAD.WIDE.U32 R12, R21, 0x4, R12 ;  /* 0x00000004150c7825 */ /* 0x001fc800078e000c */
[----:B------:R-:W-:Y:S01]  /*1040*/  FMUL R5, R6, 1 ;  /* 0x3f80000006057820 */ /* 0x000fe20000400000 */
[----:B------:R-:W-:Y:S01]  /*1050*/  FADD R7, -RZ, R6 ;  /* 0x00000006ff077221 */ /* 0x000fe20000000100 */
[C---:B------:R-:W-:Y:S01]  /*1060*/  FADD R4, R11.reuse, R22 ;  /* 0x000000160b047221 */ /* 0x040fe20000000000 */
[----:B------:R0:W-:Y:S01]  /*1070*/  STL.64 [R1+0x30], R2 ;  /* 0x0000300201007387 */ /* 0x0001e20000100a00 */
[----:B------:R-:W-:Y:S01]  /*1080*/  FADD R20, -RZ, R5 ;  /* 0x00000005ff147221 */ /* 0x000fe20000000100 */
[----:B-1----:R-:W-:Y:S01]  /*1090*/  FADD R16, RZ, R7 ;  /* 0x00000007ff107221 */ /* 0x002fe20000000000 */
[----:B------:R-:W-:Y:S01]  /*10a0*/  FADD R5, -R11, R4 ;  /* 0x000000040b057221 */ /* 0x000fe20000000100 */
[----:B------:R-:W-:-:S04]  /*10b0*/  IMAD.WIDE.U32 R12, R9, 0x4, R12 ;  /* 0x00000004090c7825 */ /* 0x000fc800078e000c */
[----:B------:R-:W-:Y:S01]  /*10c0*/  FADD R24, RZ, R20 ;  /* 0x00000014ff187221 */ /* 0x000fe20000000000 */
[----:B------:R1:W-:Y:S01]  /*10d0*/  STL.64 [R1+0x68], R14 ;  /* 0x0000680e01007387 */ /* 0x0003e20000100a00 */
[----:B------:R-:W-:-:S03]  /*10e0*/  FADD R5, -R22, R5 ;  /* 0x0000000516057221 */ /* 0x000fc60000000100 */
[----:B------:R1:W-:Y:S01]  /*10f0*/  STL [R1+0x8c], R16 ;  /* 0x00008c1001007387 */ /* 0x0003e20000100800 */
[----:B0-----:R-:W-:Y:S01]  /*1100*/  FADD R2, -RZ, R16 ;  /* 0x00000010ff027221 */ /* 0x001fe20000000100 */
[----:B------:R-:W-:Y:S02]  /*1110*/  FADD R3, -RZ, R24 ;  /* 0x00000018ff037221 */ /* 0x000fe40000000100 */
[----:B------:R1:W-:Y:S01]  /*1120*/  STL.64 [R1+0x60], R4 ;  /* 0x0000600401007387 */ /* 0x0003e20000100a00 */
[----:B------:R-:W-:Y:S01]  /*1130*/  FADD R2, -R7, R2 ;  /* 0x0000000207027221 */ /* 0x000fe20000000100 */
[----:B------:R-:W-:Y:S02]  /*1140*/  FADD R20, -R20, R3 ;  /* 0x0000000314147221 */ /* 0x000fe40000000100 */
[----:B------:R1:W-:Y:S04]  /*1150*/  STL [R1+0x94], R24 ;  /* 0x0000941801007387 */ /* 0x0003e80000100800 */
[----:B------:R1:W-:Y:S04]  /*1160*/  STL [R1+0x90], R2 ;  /* 0x0000900201007387 */ /* 0x0003e80000100800 */
[----:B------:R1:W-:Y:S04]  /*1170*/  STL [R1+0x98], R20 ;  /* 0x0000981401007387 */ /* 0x0003e80000100800 */
[----:B------:R1:W-:Y:S04]  /*1180*/  STL [R1+0x70], R6 ;  /* 0x0000700601007387 */ /* 0x0003e80000100800 */
[----:B------:R1:W-:Y:S01]  /*1190*/  STG.E desc[UR4][R12.64+0x18], R6 ;  /* 0x000018060c007986 */ /* 0x0003e2000c101904 */
[----:B------:R-:W-:Y:S05]  /*11a0*/  @P0 EXIT ;  /* 0x000000000000094d */ /* 0x000fea0003800000 */
[----:B------:R-:W0:Y:S01]  /*11b0*/  LDCU.64 UR6, c[0x0][0x380] ;  /* 0x00007000ff0677ac */ /* 0x000e220008000a00 */
[C---:B-1----:R-:W-:Y:S01]  /*11c0*/  IMAD.WIDE.U32 R4, R9.reuse, 0x4, RZ ;  /* 0x0000000409047825 */ /* 0x042fe200078e00ff */
[----:B------:R-:W-:Y:S01]  /*11d0*/  IADD3 R0, PT, PT, R9, -R8, RZ ;  /* 0x8000000809007210 */ /* 0x000fe20007ffe0ff */
[----:B------:R-:W1:Y:S01]  /*11e0*/  LDCU.64 UR8, c[0x0][0x3a0] ;  /* 0x00007400ff0877ac */ /* 0x000e620008000a00 */
[----:B------:R-:W-:Y:S01]  /*11f0*/  IADD3 R11, PT, PT, R1, 0x70, RZ ;  /* 0x00000070010b7810 */ /* 0x000fe20007ffe0ff */
[----:B------:R-:W-:Y:S01]  /*1200*/  IMAD.WIDE.U32 R2, R21, 0x4, R4 ;  /* 0x0000000415027825 */ /* 0x000fe200078e0004 */
[----:B------:R-:W-:Y:S02]  /*1210*/  MOV R20, RZ ;  /* 0x000000ff00147202 */ /* 0x000fe40000000f00 */
[----:B------:R-:W-:Y:S02]  /*1220*/  MOV R8, 0x1 ;  /* 0x0000000100087802 */ /* 0x000fe40000000f00 */
[----:B------:R-:W-:-:S04]  /*1230*/  IADD3 R7, P2, PT, R2, 0x1c, RZ ;  /* 0x0000001c02077810 */ /* 0x000fc80007f5e0ff */
[----:B------:R-:W-:Y:S02]  /*1240*/  IADD3.X R2, PT, PT, RZ, R3, RZ, P2, !PT ;  /* 0x00000003ff027210 */ /* 0x000fe400017fe4ff */
[----:B0-----:R-:W-:Y:S02]  /*1250*/  IADD3 R12, P0, PT, R4, UR6, RZ ;  /* 0x00000006040c7c10 */ /* 0x001fe4000ff1e0ff */
[C---:B------:R-:W-:Y:S02]  /*1260*/  IADD3 R14, P3, PT, R7.reuse, R18, RZ ;  /* 0x00000012070e7210 */ /* 0x040fe40007f7e0ff */
[----:B------:R-:W-:Y:S02]  /*1270*/  IADD3 R12, P1, PT, R12, 0x1c, RZ ;  /* 0x0000001c0c0c7810 */ /* 0x000fe40007f3e0ff */
[----:B-1----:R-:W-:Y:S02]  /*1280*/  IADD3 R16, P2, PT, R7, UR8, RZ ;  /* 0x0000000807107c10 */ /* 0x002fe4000ff5e0ff */
[----:B------:R-:W-:-:S02]  /*1290*/  IADD3.X R15, PT, PT, R2, R19, RZ, P3, !PT ;  /* 0x00000013020f7210 */ /* 0x000fc40001ffe4ff */
[----:B------:R-:W-:Y:S02]  /*12a0*/  IADD3.X R13, PT, PT, RZ, UR7, R5, P1, P0 ;  /* 0x00000007ff0d7c10 */ /* 0x000fe40008fe0405 */
[----:B------:R-:W-:Y:S02]  /*12b0*/  IADD3.X R17, PT, PT, R2, UR9, RZ, P2, !PT ;  /* 0x0000000902117c10 */ /* 0x000fe400097fe4ff */
[----:B------:R-:W-:Y:S02]  /*12c0*/  IADD3 R18, PT, PT, R1, 0x38, RZ ;  /* 0x0000003801127810 */ /* 0x000fe40007ffe0ff */
[----:B------:R-:W-:-:S07]  /*12d0*/  MOV R19, 0x1 ;  /* 0x0000000100137802 */ /* 0x000fce0000000f00 */
.L_x_88:
[----:B------:R-:W2:Y:S01]  /*12e0*/  LDG.E.CONSTANT R25, desc[UR4][R12.64] ;  /* 0x000000040c197981 */ /* 0x000ea2000c1e9900 */
[----:B------:R-:W-:-:S05]  /*12f0*/  LEA R22, R20, R1, 0x2 ;  /* 0x0000000114167211 */ /* 0x000fca00078e10ff */
[----:B------:R-:W3:Y:S04]  /*1300*/  LDL R27, [R22] ;  /* 0x00000000161b7983 */ /* 0x000ee80000100800 */
[----:B--2---:R3:W-:Y:S04]  /*1310*/  STL [R22], R25 ;  /* 0x0000001916007387 */ /* 0x0047e80000100800 */
[----:B------:R-:W2:Y:S04]  /*1320*/  LDL R23, [R1+0x2c] ;  /* 0x00002c0001177983 */ /* 0x000ea80000100800 */
[----:B------:R-:W4:Y:S04]  /*1330*/  LDL R2, [R1+0x28] ;  /* 0x0000280001027983 */ /* 0x000f280000100800 */
[----:B0-----:R-:W5:Y:S04]  /*1340*/  LDL.64 R4, [R1+0x30] ;  /* 0x0000300001047983 */ /* 0x001f680000100a00 */
[----:B------:R-:W3:Y:S04]  /*1350*/  LDL R20, [R1+0x20] ;  /* 0x0000200001147983 */ /* 0x000ee80000100800 */
[----:B------:R-:W3:Y:S04]  /*1360*/  LDL R3, [R1+0x1c] ;  /* 0x00001c0001037983 */ /* 0x000ee80000100800 */
[----:B------:R-:W3:Y:S01]  /*1370*/  LDL R21, [R1+0x24] ;  /* 0x0000240001157983 */ /* 0x000ee20000100800 */
[----:B--2---:R-:W-:-:S04]  /*1380*/  FADD R23, R25, -R23 ;  /* 0x8000001719177221 */ /* 0x004fc80000000000 */
[----:B----4-:R-:W-:-:S04]  /*1390*/  FADD R7, R2, R23 ;  /* 0x0000001702077221 */ /* 0x010fc80000000000 */
[----:B------:R-:W-:Y:S01]  /*13a0*/  FADD R6, -R2, R7 ;  /* 0x0000000702067221 */ /* 0x000fe20000000100 */
[----:B------:R-:W-:-:S03]  /*13b0*/  FFMA R2, R25, 7, -R2 ;  /* 0x40e0000019027823 */ /* 0x000fc60000000802 */
[----:B------:R-:W-:Y:S01]  /*13c0*/  FADD R6, -R23, R6 ;  /* 0x0000000617067221 */ /* 0x000fe20000000100 */
[----:B-----5:R-:W-:Y:S01]  /*13d0*/  FADD R5, R2, -R5 ;  /* 0x8000000502057221 */ /* 0x020fe20000000000 */
[----:B---3--:R-:W-:Y:S02]  /*13e0*/  ISETP.GT.AND P2, PT, R20, 0x6, PT ;  /* 0x000000061400780c */ /* 0x008fe40003f44270 */
[----:B------:R-:W-:Y:S01]  /*13f0*/  FADD R22, -R27, -R6 ;  /* 0x800000061b167221 */ /* 0x000fe20000000100 */
[----:B------:R-:W-:-:S03]  /*1400*/  FADD R2, R4, R5 ;  /* 0x0000000504027221 */ /* 0x000fc60000000000 */
[----:B------:R-:W-:Y:S01]  /*1410*/  FADD R6, R7, R22 ;  /* 0x0000001607067221 */ /* 0x000fe20000000000 */
        /* <DEDUP_REMOVED lines=12> */
[----:B------:R0:W-:Y:S01]  /*14e0*/  STL.64 [R1+0x30], R2 ;  /* 0x0000300201007387 */ /* 0x0001e20000100a00 */
[----:B------:R-:W-:-:S03]  /*14f0*/  LEA R22, R19, R18, 0x2 ;  /* 0x0000001213167211 */ /* 0x000fc600078e10ff */
[----:B------:R0:W-:Y:S04]  /*1500*/  @!P2 STL [R1+0x20], R4 ;  /* 0x000020040100a387 */ /* 0x0001e80000100800 */
[----:B------:R0:W-:Y:S01]  /*1510*/  STL [R1+0x1c], R20 ;  /* 0x00001c1401007387 */ /* 0x0001e20000100800 */
[----:B------:R-:W-:Y:S05]  /*1520*/  @P0 BRA `(.L_x_84) ;  /* 0x0000000400e40947 */ /* 0x000fea0003800000 */
[----:B0-----:R-:W-:Y:S02]  /*1530*/  MOV R2, RZ ;  /* 0x000000ff00027202 */ /* 0x001fe40000000f00 */
        /* <DEDUP_REMOVED lines=12> */
[----:B------:R-:W-:-:S05]  /*1600*/  IMAD R2, R5, -0x7, R3 ;  /* 0xfffffff905027824 */ /* 0x000fca00078e0203 */
[----:B------:R-:W-:-:S06]  /*1610*/  LEA R19, R2, R1, 0x2 ;  /* 0x0000000102137211 */ /* 0x000fcc00078e10ff */
[----:B------:R-:W3:Y:S01]  /*1620*/  LDL R19, [R19] ;  /* 0x0000000013137983 */ /* 0x000ee20000100800 */
[C---:B------:R-:W-:Y:S01]  /*1630*/  IADD3 R7, PT, PT, R20.reuse, 0x2, RZ ;  /* 0x0000000214077810 */ /* 0x040fe20007ffe0ff */
[----:B------:R-:W-:Y:S01]  /*1640*/  HFMA2 R4, -RZ, RZ, 0, 0 ;  /* 0x00000000ff047431 */ /* 0x000fe200000001ff */
[----:B------:R-:W-:Y:S02]  /*1650*/  MOV R6, RZ ;  /* 0x000000ff00067202 */ /* 0x000fe40000000f00 */
[----:B------:R-:W-:-:S03]  /*1660*/  IADD3 R5, PT, PT, R20, 0x3, RZ ;  /* 0x0000000314057810 */ /* 0x000fc60007ffe0ff */
[----:B------:R-:W-:-:S04]  /*1670*/  IMAD.HI R2, R7, -0x6db6db6d, R6 ;  /* 0x9249249307027827 */ /* 0x000fc800078e0206 */
[----:B------:R-:W-:Y:S01]  /*1680*/  IMAD.HI R25, R5, -0x6db6db6d, R4 ;  /* 0x9249249305197827 */ /* 0x000fe200078e0204 */
[----:B------:R-:W-:-:S04]  /*1690*/  SHF.R.U32.HI R3, RZ, 0x1f, R2 ;  /* 0x0000001fff037819 */ /* 0x000fc80000011602 */
[----:B------:R-:W-:Y:S02]  /*16a0*/  LEA.HI.SX32 R6, R2, R3, 0x1e ;  /* 0x0000000302067211 */ /* 0x000fe400078ff2ff */
[----:B------:R-:W-:Y:S02]  /*16b0*/  IADD3 R3, PT, PT, R20, 0x4, RZ ;  /* 0x0000000414037810 */ /* 0x000fe40007ffe0ff */
[----:B------:R-:W-:Y:S01]  /*16c0*/  MOV R2, RZ ;  /* 0x000000ff00027202 */ /* 0x000fe20000000f00 */
[----:B------:R-:W-:Y:S01]  /*16d0*/  IMAD R6, R6, -0x7, R7 ;  /* 0xfffffff906067824 */ /* 0x000fe200078e0207 */
[----:B------:R-:W-:-:S03]  /*16e0*/  SHF.R.U32.HI R24, RZ, 0x1f, R25 ;  /* 0x0000001fff187819 */ /* 0x000fc60000011619 */
[----:B------:R-:W-:Y:S01]  /*16f0*/  IMAD.HI R2, R3, -0x6db6db6d, R2 ;  /* 0x9249249303027827 */ /* 0x000fe200078e0202 */
[----:B------:R-:W-:Y:S02]  /*1700*/  LEA.HI.SX32 R25, R25, R24, 0x1e ;  /* 0x0000001819197211 */ /* 0x000fe400078ff2ff */
[----:B------:R-:W-:-:S06]  /*1710*/  LEA R4, R6, R1, 0x2 ;  /* 0x0000000106047211 */ /* 0x000fcc00078e10ff */
[----:B------:R-:W4:Y:S01]  /*1720*/  LDL R4, [R4] ;  /* 0x0000000004047983 */ /* 0x000f220000100800 */
[----:B--2---:R-:W-:Y:S01]  /*1730*/  FMUL R7, R23, 1 ;  /* 0x3f80000017077820 */ /* 0x004fe20000400000 */
[----:B------:R-:W-:Y:S01]  /*1740*/  FADD R21, -RZ, R23 ;  /* 0x00000017ff157221 */ /* 0x000fe20000000100 */
[----:B------:R-:W-:Y:S02]  /*1750*/  SHF.R.U32.HI R23, RZ, 0x1f, R2 ;  /* 0x0000001fff177819 */ /* 0x000fe40000011602 */
[----:B------:R-:W-:Y:S02]  /*1760*/  FADD R7, -RZ, R7 ;  /* 0x00000007ff077221 */ /* 0x000fe40000000100 */
[----:B------:R-:W-:Y:S01]  /*1770*/  LEA.HI.SX32 R23, R2, R23, 0x1e ;  /* 0x0000001702177211 */ /* 0x000fe200078ff2ff */
[----:B------:R-:W-:Y:S02]  /*1780*/  IMAD R2, R25, -0x7, R5 ;  /* 0xfffffff919027824 */ /* 0x000fe400078e0205 */
[----:B------:R-:W-:Y:S01]  /*1790*/  FADD R6, RZ, R21 ;  /* 0x00000015ff067221 */ /* 0x000fe20000000000 */
[----:B------:R-:W-:-:S03]  /*17a0*/  FADD R5, RZ, R7 ;  /* 0x00000007ff057221 */ /* 0x000fc60000000000 */
[----:B------:R-:W-:Y:S01]  /*17b0*/  FADD R24, -RZ, R6 ;  /* 0x00000006ff187221 */ /* 0x000fe20000000100 */
[----:B------:R-:W-:-:S03]  /*17c0*/  FADD R28, -RZ, R5 ;  /* 0x00000005ff1c7221 */ /* 0x000fc60000000100 */
[----:B------:R-:W-:Y:S01]  /*17d0*/  FADD R24, -R21, R24 ;  /* 0x0000001815187221 */ /* 0x000fe20000000100 */
[----:B------:R-:W-:Y:S01]  /*17e0*/  FADD R28, -R7, R28 ;  /* 0x0000001c071c7221 */ /* 0x000fe20000000100 */
[----:B---3--:R-:W-:Y:S02]  /*17f0*/  FMUL R7, R19, 2 ;  /* 0x4000000013077820 */ /* 0x008fe40000400000 */
[----:B------:R-:W-:Y:S02]  /*1800*/  FADD R21, -R24, R19 ;  /* 0x0000001318157221 */ /* 0x000fe40000000100 */
[----:B------:R-:W-:Y:S01]  /*1810*/  FADD R24, -R28, R7 ;  /* 0x000000071c187221 */ /* 0x000fe20000000100 */
[----:B------:R-:W-:Y:S01]  /*1820*/  LEA R7, R2, R1, 0x2 ;  /* 0x0000000102077211 */ /* 0x000fe200078e10ff */
[----:B------:R-:W-:Y:S02]  /*1830*/  HFMA2 R2, -RZ, RZ, 0, 0 ;  /* 0x00000000ff027431 */ /* 0x000fe400000001ff */
[----:B------:R-:W-:Y:S01]  /*1840*/  IMAD R26, R23, -0x7, R3 ;  /* 0xfffffff9171a7824 */ /* 0x000fe200078e0203 */
[----:B------:R-:W-:-:S02]  /*1850*/  IADD3 R3, PT, PT, R20, 0x5, RZ ;  /* 0x0000000514037810 */ /* 0x000fc40007ffe0ff */
[----:B------:R-:W2:Y:S03]  /*1860*/  LDL R7, [R7] ;  /* 0x0000000007077983 */ /* 0x000ea60000100800 */
[----:B------:R-:W-:-:S04]  /*1870*/  IMAD.HI R2, R3, -0x6db6db6d, R2 ;  /* 0x9249249303027827 */ /* 0x000fc800078e0202 */
[----:B------:R-:W-:Y:S01]  /*1880*/  FADD R19, R6, R21 ;  /* 0x0000001506137221 */ /* 0x000fe20000000000 */
[----:B------:R-:W-:-:S03]  /*1890*/  SHF.R.U32.HI R23, RZ, 0x1f, R2 ;  /* 0x0000001fff177819 */ /* 0x000fc60000011602 */
[----:B------:R-:W-:Y:S01]  /*18a0*/  FADD R6, -R6, R19 ;  /* 0x0000001306067221 */ /* 0x000fe20000000100 */
[----:B------:R-:W-:Y:S02]  /*18b0*/  LEA.HI.SX32 R2, R2, R23, 0x1e ;  /* 0x0000001702027211 */ /* 0x000fe400078ff2ff */
[----:B------:R-:W-:Y:S01]  /*18c0*/  LEA R23, R26, R1, 0x2 ;  /* 0x000000011a177211 */ /* 0x000fe200078e10ff */
[----:B------:R-:W-:Y:S01]  /*18d0*/  FADD R21, -R21, R6 ;  /* 0x0000000615157221 */ /* 0x000fe20000000100 */
[C---:B------:R-:W-:Y:S01]  /*18e0*/  FADD R6, R5.reuse, R24 ;  /* 0x0000001805067221 */ /* 0x040fe20000000000 */
[----:B------:R-:W-:Y:S01]  /*18f0*/  IMAD R26, R2, -0x7, R3 ;  /* 0xfffffff9021a7824 */ /* 0x000fe200078e0203 */
[----:B------:R-:W-:Y:S02]  /*1900*/  IADD3 R3, PT, PT, R20, 0x6, RZ ;  /* 0x0000000614037810 */ /* 0x000fe40007ffe0ff */
[----:B------:R-:W3:Y:S01]  /*1910*/  LDL R23, [R23] ;  /* 0x0000000017177983 */ /* 0x000ee20000100800 */
[----:B------:R-:W-:Y:S01]  /*1920*/  FADD R5, -R5, R6 ;  /* 0x0000000605057221 */ /* 0x000fe20000000100 */
[----:B------:R-:W-:-:S03]  /*1930*/  MOV R2, RZ ;  /* 0x000000ff00027202 */ /* 0x000fc60000000f00 */
[----:B------:R-:W-:Y:S02]  /*1940*/  FADD R24, -R24, R5 ;  /* 0x0000000518187221 */ /* 0x000fe40000000100 */
[----:B------:R-:W-:Y:S01]  /*1950*/  IMAD.HI R5, R3, -0x6db6db6d, R2 ;  /* 0x9249249303057827 */ /* 0x000fe200078e0202 */
[----:B------:R-:W-:-:S04]  /*1960*/  LEA R2, R26, R1, 0x2 ;  /* 0x000000011a027211 */ /* 0x000fc800078e10ff */
[----:B------:R-:W-:Y:S02]  /*1970*/  SHF.R.U32.HI R26, RZ, 0x1f, R5 ;  /* 0x0000001fff1a7819 */ /* 0x000fe40000011605 */
[----:B------:R-:W5:Y:S02]  /*1980*/  LDL R2, [R2] ;  /* 0x0000000002027983 */ /* 0x000f640000100800 */
[----:B------:R-:W-:-:S05]  /*1990*/  LEA.HI.SX32 R5, R5, R26, 0x1e ;  /* 0x0000001a05057211 */ /* 0x000fca00078ff2ff */
[----:B------:R-:W-:-:S05]  /*19a0*/  IMAD R26, R5, -0x7, R3 ;  /* 0xfffffff9051a7824 */ /* 0x000fca00078e0203 */
[----:B------:R-:W-:-:S06]  /*19b0*/  LEA R3, R26, R1, 0x2 ;  /* 0x000000011a037211 */ /* 0x000fcc00078e10ff */
[----:B------:R-:W5:Y:S01]  /*19c0*/  LDL R3, [R3] ;  /* 0x0000000003037983 */ /* 0x000f620000100800 */
        /* <DEDUP_REMOVED lines=9> */
[----:B--2---:R-:W-:Y:S01]  /*1a60*/  FMUL R21, R7, 4 ;  /* 0x4080000007157820 */ /* 0x004fe20000400000 */
        /* <DEDUP_REMOVED lines=15> */
[----:B------:R-:W-:Y:S01]  /*1b60*/  FADD R7, -R24, R7 ;  /* 0x0000000718077221 */ /* 0x000fe20000000100 */
[----:B-----5:R-:W-:Y:S02]  /*1b70*/  FMUL R21, R2, 6 ;  /* 0x40c0000002157820 */ /* 0x020fe40000400000 */
        /* <DEDUP_REMOVED lines=8> */
[----:B------:R-:W-:Y:S02]  /*1c00*/  FMUL R26, R3, 7 ;  /* 0x40e00000031a7820 */ /* 0x000fe40000400000 */
        /* <DEDUP_REMOVED lines=11> */
.L_x_84:
[----:B------:R-:W-:Y:S01]  /*1cc0*/  FMUL R21, R2, 0.035714287310838699341 ;  /* 0x3d12492502157820 */ /* 0x000fe20000400000 */
[----:B------:R-:W2:Y:S04]  /*1cd0*/  LDL R27, [R22] ;  /* 0x00000000161b7983 */ /* 0x000ea80000100800 */
[----:B------:R2:W-:Y:S04]  /*1ce0*/  STL [R22], R21 ;  /* 0x0000001516007387 */ /* 0x0005e80000100800 */
[----:B0-----:R-:W3:Y:S04]  /*1cf0*/  LDL R6, [R1+0x64] ;  /* 0x0000640001067983 */ /* 0x001ee80000100800 */
[----:B-1----:R-:W4:Y:S04]  /*1d00*/  LDL R2, [R1+0x60] ;  /* 0x0000600001027983 */ /* 0x002f280000100800 */
[----:B------:R-:W5:Y:S04]  /*1d10*/  LDL.64 R4, [R1+0x68] ;  /* 0x0000680001047983 */ /* 0x000f680000100a00 */
[----:B------:R-:W2:Y:S04]  /*1d20*/  LDL R19, [R1+0x58] ;  /* 0x0000580001137983 */ /* 0x000ea80000100800 */
[----:B------:R-:W2:Y:S04]  /*1d30*/  LDL R3, [R1+0x54] ;  /* 0x0000540001037983 */ /* 0x000ea80000100800 */
[----:B------:R-:W2:Y:S01]  /*1d40*/  LDL R23, [R1+0x5c] ;  /* 0x00005c0001177983 */ /* 0x000ea20000100800 */
[----:B---3--:R-:W-:-:S04]  /*1d50*/  FADD R25, R21, -R6 ;  /* 0x8000000615197221 */ /* 0x008fc80000000000 */
[----:B----4-:R-:W-:-:S04]  /*1d60*/  FADD R7, R2, R25 ;  /* 0x0000001902077221 */ /* 0x010fc80000000000 */
[----:B------:R-:W-:Y:S01]  /*1d70*/  FADD R6, -R2, R7 ;  /* 0x0000000702067221 */ /* 0x000fe20000000100 */
[----:B------:R-:W-:-:S03]  /*1d80*/  FFMA R2, R21, 7, -R2 ;  /* 0x40e0000015027823 */ /* 0x000fc60000000802 */
[----:B------:R-:W-:Y:S01]  /*1d90*/  FADD R6, -R25, R6 ;  /* 0x0000000619067221 */ /* 0x000fe20000000100 */
[----:B-----5:R-:W-:Y:S01]  /*1da0*/  FADD R5, R2, -R5 ;  /* 0x8000000502057221 */ /* 0x020fe20000000000 */
[----:B--2---:R-:W-:Y:S02]  /*1db0*/  ISETP.GT.AND P2, PT, R19, 0x6, PT ;  /* 0x000000061300780c */ /* 0x004fe40003f44270 */
[----:B------:R-:W-:Y:S01]  /*1dc0*/  FADD R22, -R27, -R6 ;  /* 0x800000061b167221 */ /* 0x000fe20000000100 */
[C---:B------:R-:W-:Y:S01]  /*1dd0*/  FADD R2, R4.reuse, R5 ;  /* 0x0000000504027221 */ /* 0x040fe20000000000 */
[----:B------:R-:W-:Y:S02]  /*1de0*/  IADD3 R25, PT, PT, R3, 0x1, RZ ;  /* 0x0000000103197810 */ /* 0x000fe40007ffe0ff */
[----:B------:R-:W-:Y:S01]  /*1df0*/  FADD R6, R7, R22 ;  /* 0x0000001607067221 */ /* 0x000fe20000000000 */
[----:B------:R-:W-:Y:S01]  /*1e00*/  FADD R4, -R4, R2 ;  /* 0x0000000204047221 */ /* 0x000fe20000000100 */
[----:B------:R-:W-:-:S02]  /*1e10*/  ISETP.NE.AND P1, PT, R25, 0x7, PT ;  /* 0x000000071900780c */ /* 0x000fc40003f25270 */
[----:B------:R-:W-:Y:S01]  /*1e20*/  FADD R7, -R7, R6 ;  /* 0x0000000607077221 */ /* 0x000fe20000000100 */
[----:B------:R-:W-:Y:S01]  /*1e30*/  FADD R3, -R5, R4 ;  /* 0x0000000405037221 */ /* 0x000fe20000000100 */
[----:B------:R-:W-:Y:S02]  /*1e40*/  IADD3 R24, PT, PT, R23, 0x1, RZ ;  /* 0x0000000117187810 */ /* 0x000fe40007ffe0ff */
[----:B------:R-:W-:Y:S01]  /*1e50*/  @!P2 IADD3 R4, PT, PT, R19, 0x1, RZ ;  /* 0x000000011304a810 */ /* 0x000fe20007ffe0ff */
[----:B------:R-:W-:Y:S01]  /*1e60*/  FADD R7, -R22, R7 ;  /* 0x0000000716077221 */ /* 0x000fe20000000100 */
[----:B------:R-:W-:Y:S01]  /*1e70*/  SEL R19, R25, RZ, P1 ;  /* 0x000000ff19137207 */ /* 0x000fe20000800000 */
[----:B------:R0:W-:Y:S01]  /*1e80*/  STL.64 [R1+0x68], R2 ;  /* 0x0000680201007387 */ /* 0x0001e20000100a00 */
[----:B------:R-:W-:-:S03]  /*1e90*/  LOP3.LUT P0, RZ, R24, 0x3ff, RZ, 0xc0, !PT ;  /* 0x000003ff18ff7812 */ /* 0x000fc6000780c0ff */
[----:B------:R0:W-:Y:S04]  /*1ea0*/  STL.64 [R1+0x60], R6 ;  /* 0x0000600601007387 */ /* 0x0001e80000100a00 */
[----:B------:R0:W-:Y:S04]  /*1eb0*/  @!P2 STL [R1+0x58], R4 ;  /* 0x000058040100a387 */ /* 0x0001e80000100800 */
[----:B------:R0:W-:Y:S04]  /*1ec0*/  STL [R1+0x5c], R24 ;  /* 0x00005c1801007387 */ /* 0x0001e80000100800 */
[----:B------:R0:W-:Y:S01]  /*1ed0*/  STL [R1+0x54], R19 ;  /* 0x0000541301007387 */ /* 0x0001e20000100800 */
[----:B------:R-:W-:Y:S05]  /*1ee0*/  @P0 BRA `(.L_x_85) ;  /* 0x0000000400e40947 */ /* 0x000fea0003800000 */
[----:B0-----:R-:W-:Y:S01]  /*1ef0*/  HFMA2 R2, -RZ, RZ, 0, 0 ;  /* 0x00000000ff027431 */ /* 0x001fe200000001ff */
[----:B------:R-:W-:-:S04]  /*1f00*/  MOV R3, R19 ;  /* 0x0000001300037202 */ /* 0x000fc80000000f00 */
[----:B------:R-:W-:-:S05]  /*1f10*/  IMAD.HI R2, R19, -0x6db6db6d, R2 ;  /* 0x9249249313027827 */ /* 0x000fca00078e0202 */
[----:B------:R-:W-:-:S04]  /*1f20*/  SHF.R.U32.HI R3, RZ, 0x1f, R2 ;  /* 0x0000001fff037819 */ /* 0x000fc80000011602 */
[----:B------:R-:W-:Y:S02]  /*1f30*/  LEA.HI.SX32 R2, R2, R3, 0x1e ;  /* 0x0000000302027211 */ /* 0x000fe400078ff2ff */
[----:B------:R-:W-:-:S03]  /*1f40*/  IADD3 R3, PT, PT, R19, 0x1, RZ ;  /* 0x0000000113037810 */ /* 0x000fc60007ffe0ff */
[----:B------:R-:W-:Y:S02]  /*1f50*/  IMAD R5, R2, -0x7, R19 ;  /* 0xfffffff902057824 */ /* 0x000fe400078e0213 */
[----:B------:R-:W-:-:S03]  /*1f60*/  HFMA2 R2, -RZ, RZ, 0, 0 ;  /* 0x00000000ff027431 */ /* 0x000fc600000001ff */
[----:B------:R-:W-:Y:S02]  /*1f70*/  LEA R5, R5, R18, 0x2 ;  /* 0x0000001205057211 */ /* 0x000fe400078e10ff */
[----:B------:R-:W-:-:S04]  /*1f80*/  IMAD.HI R2, R3, -0x6db6db6d, R2 ;  /* 0x9249249303027827 */ /* 0x000fc800078e0202 */
[----:B------:R-:W2:Y:S01]  /*1f90*/  LDL R5, [R5] ;  /* 0x0000000005057983 */ /* 0x000ea20000100800 */
[----:B------:R-:W-:-:S04]  /*1fa0*/  SHF.R.U32.HI R7, RZ, 0x1f, R2 ;  /* 0x0000001fff077819 */ /* 0x000fc80000011602 */
[----:B------:R-:W-:Y:S02]  /*1fb0*/  LEA.HI.SX32 R7, R2, R7, 0x1e ;  /* 0x0000000702077211 */ /* 0x000fe400078ff2ff */
[----:B------:R-:W-:-:S03]  /*1fc0*/  MOV R2, RZ ;  /* 0x000000ff00027202 */ /* 0x000fc60000000f00 */
[----:B------:R-:W-:Y:S01]  /*1fd0*/  IMAD R7, R7, -0x7, R3 ;  /* 0xfffffff907077824 */ /* 0x000fe200078e0203 */
[----:B------:R-:W-:-:S05]  /*1fe0*/  IADD3 R3, PT, PT, R19, 0x2, RZ ;  /* 0x0000000213037810 */ /* 0x000fca0007ffe0ff */
        /* <DEDUP_REMOVED lines=14> */
[----:B------:R-:W-:-:S04]  /*20d0*/  IADD3 R3, PT, PT, R19, 0x4, RZ ;  /* 0x0000000413037810 */ /* 0x000fc80007ffe0ff */
[----:B------:R-:W-:Y:S01]  /*20e0*/  LEA R26, R25, R18, 0x2 ;  /* 0x00000012191a7211 */ /* 0x000fe200078e10ff */
        /* <DEDUP_REMOVED lines=9> */
[----:B------:R-:W-:-:S05]  /*2180*/  MOV R2, RZ ;  /* 0x000000ff00027202 */ /* 0x000fca0000000f00 */
[----:B------:R-:W-:-:S04]  /*2190*/  IMAD.HI R2, R3, -0x6db6db6d, R2 ;  /* 0x9249249303027827 */ /* 0x000fc800078e0202 */
[----:B---3--:R-:W-:Y:S01]  /*21a0*/  FADD R23, -R5, R4 ;  /* 0x0000000405177221 */ /* 0x008fe20000000100 */
[----:B------:R-:W-:-:S03]  /*21b0*/  FMUL R27, R4, 2 ;  /* 0x40000000041b7820 */ /* 0x000fc60000400000 */
[----:B------:R-:W-:Y:S01]  /*21c0*/  FADD R5, R22, R23 ;  /* 0x0000001716057221 */ /* 0x000fe20000000000 */
[----:B------:R-:W-:Y:S01]  /*21d0*/  FADD R24, -R24, R27 ;  /* 0x0000001b18187221 */ /* 0x000fe20000000100 */
[----:B------:R-:W-:Y:S02]  /*21e0*/  SHF.R.U32.HI R27, RZ, 0x1f, R2 ;  /* 0x0000001fff1b7819 */ /* 0x000fe40000011602 */
[----:B------:R-:W-:Y:S01]  /*21f0*/  FADD R22, -R22, R5 ;  /* 0x0000000516167221 */ /* 0x000fe20000000100 */
[----:B------:R-:W-:Y:S01]  /*2200*/  FADD R4, R7, R24 ;  /* 0x0000001807047221 */ /* 0x000fe20000000000 */
[----:B------:R-:W-:Y:S02]  /*2210*/  LEA.HI.SX32 R2, R2, R27, 0x1e ;  /* 0x0000001b02027211 */ /* 0x000fe400078ff2ff */
[----:B------:R-:W-:Y:S01]  /*2220*/  FADD R27, -R23, R22 ;  /* 0x00000016171b7221 */ /* 0x000fe20000000100 */
[----:B------:R-:W-:Y:S02]  /*2230*/  FADD R7, -R7, R4 ;  /* 0x0000000407077221 */ /* 0x000fe40000000100 */
[----:B------:R-:W-:-:S02]  /*2240*/  IMAD R23, R2, -0x7, R3 ;  /* 0xfffffff902177824 */ /* 0x000fc400078e0203 */
[----:B------:R-:W-:Y:S02]  /*2250*/  HFMA2 R2, -RZ, RZ, 0, 0 ;  /* 0x00000000ff027431 */ /* 0x000fe400000001ff */
[----:B------:R-:W-:Y:S01]  /*2260*/  FADD R25, -R24, R7 ;  /* 0x0000000718197221 */ /* 0x000fe20000000100 */
[----:B----4-:R-:W-:Y:S01]  /*2270*/  FADD R22, -R27, R6 ;  /* 0x000000061b167221 */ /* 0x010fe20000000100 */
[----:B------:R-:W-:Y:S01]  /*2280*/  FMUL R6, R6, 3 ;  /* 0x4040000006067820 */ /* 0x000fe20000400000 */
[----:B------:R-:W-:Y:S01]  /*2290*/  IADD3 R3, PT, PT, R19, 0x5, RZ ;  /* 0x0000000513037810 */ /* 0x000fe20007ffe0ff */
[----:B------:R-:W2:Y:S02]  /*22a0*/  LDL R7, [R26] ;  /* 0x000000001a077983 */ /* 0x000ea40000100800 */
[----:B------:R-:W-:Y:S01]  /*22b0*/  FADD R25, -R25, R6 ;  /* 0x0000000619197221 */ /* 0x000fe20000000100 */
[----:B------:R-:W-:Y:S01]  /*22c0*/  FADD R6, R5, R22 ;  /* 0x0000001605067221 */ /* 0x000fe20000000000 */
[----:B------:R-:W-:-:S04]  /*22d0*/  IMAD.HI R2, R3, -0x6db6db6d, R2 ;  /* 0x9249249303027827 */ /* 0x000fc800078e0202 */
[----:B------:R-:W-:Y:S01]  /*22e0*/  FADD R5, -R5, R6 ;  /* 0x0000000605057221 */ /* 0x000fe20000000100 */
[----:B------:R-:W-:-:S03]  /*22f0*/  LEA R23, R23, R18, 0x2 ;  /* 0x0000001217177211 */ /* 0x000fc600078e10ff */
[----:B------:R-:W-:Y:S01]  /*2300*/  FADD R22, -R22, R5 ;  /* 0x0000000516167221 */ /* 0x000fe20000000100 */
[----:B------:R-:W-:Y:S02]  /*2310*/  SHF.R.U32.HI R5, RZ, 0x1f, R2 ;  /* 0x0000001fff057819 */ /* 0x000fe40000011602 */
[----:B------:R-:W3:Y:S02]  /*2320*/  LDL R23, [R23] ;  /* 0x0000000017177983 */ /* 0x000ee40000100800 */
[----:B------:R-:W-:Y:S01]  /*2330*/  LEA.HI.SX32 R27, R2, R5, 0x1e ;  /* 0x00000005021b7211 */ /* 0x000fe200078ff2ff */
[----:B------:R-:W-:Y:S01]  /*2340*/  FADD R5, R4, R25 ;  /* 0x0000001904057221 */ /* 0x000fe20000000000 */
[----:B------:R-:W-:-:S03]  /*2350*/  MOV R2, RZ ;  /* 0x000000ff00027202 */ /* 0x000fc60000000f00 */
[----:B------:R-:W-:Y:S02]  /*2360*/  IMAD R27, R27, -0x7, R3 ;  /* 0xfffffff91b1b7824 */ /* 0x000fe400078e0203 */
[----:B------:R-:W-:Y:S01]  /*2370*/  FADD R4, -R4, R5 ;  /* 0x0000000504047221 */ /* 0x000fe20000000100 */
[----:B------:R-:W-:-:S03]  /*2380*/  IADD3 R3, PT, PT, R19, 0x6, RZ ;  /* 0x0000000613037810 */ /* 0x000fc60007ffe0ff */
[----:B------:R-:W-:Y:S02]  /*2390*/  FADD R25, -R25, R4 ;  /* 0x0000000419197221 */ /* 0x000fe40000000100 */
        /* <DEDUP_REMOVED lines=46> */
.L_x_85:
[----:B-1----:R-:W2:Y:S01]  /*2680*/  LDL R5, [R1+0x84] ;  /* 0x0000840001057983 */ /* 0x002ea20000100800 */
[----:B0-----:R-:W-:Y:S01]  /*2690*/  FADD R4, R21, R21 ;  /* 0x0000001515047221 */ /* 0x001fe20000000000 */
[----:B------:R-:W-:Y:S01]  /*26a0*/  FMUL R3, R2, 0.035714287310838699341 ;  /* 0x3d12492502037820 */ /* 0x000fe20000400000 */
[----:B------:R-:W-:-:S03]  /*26b0*/  IADD3 R0, PT, PT, R0, 0x1, RZ ;  /* 0x0000000100007810 */ /* 0x000fc60007ffe0ff */
[----:B------:R-:W-:Y:S01]  /*26c0*/  FADD R3, -R3, R4 ;  /* 0x0000000403037221 */ /* 0x000fe20000000100 */
[----:B------:R-:W-:Y:S02]  /*26d0*/  ISETP.NE.AND P0, PT, R0, -0x7, PT ;  /* 0xfffffff90000780c */ /* 0x000fe40003f05270 */
[----:B------:R-:W-:Y:S02]  /*26e0*/  MOV R4, R16 ;  /* 0x0000001000047202 */ /* 0x000fe40000000f00 */
[----:B------:R0:W-:Y:S01]  /*26f0*/  STG.E desc[UR4][R14.64], R3 ;  /* 0x000000030e007986 */ /* 0x0001e2000c101904 */
[----:B--2---:R-:W-:Y:S02]  /*2700*/  ISETP.GT.AND P1, PT, R5, 0x3, PT ;  /* 0x000000030500780c */ /* 0x004fe40003f24270 */
[----:B------:R-:W-:-:S11]  /*2710*/  MOV R5, R17 ;  /* 0x0000001100057202 */ /* 0x000fd60000000f00 */
[----:B0-----:R-:W-:Y:S05]  /*2720*/  @P1 BRA `(.L_x_86) ;  /* 0x0000000000741947 */ /* 0x001fea0003800000 */
[----:B------:R-:W-:-:S05]  /*2730*/  LEA R24, R8, R11, 0x2 ;  /* 0x0000000b08187211 */ /* 0x000fca00078e10ff */
[----:B------:R0:W-:Y:S04]  /*2740*/  STL [R24], R3 ;  /* 0x0000000318007387 */ /* 0x0001e80000100800 */
[----:B------:R-:W2:Y:S04]  /*2750*/  LDL R2, [R1+0x84] ;  /* 0x0000840001027983 */ /* 0x000ea80000100800 */
[----:B------:R-:W3:Y:S04]  /*2760*/  LDL R16, [R1+0x90] ;  /* 0x0000900001107983 */ /* 0x000ee80000100800 */
[----:B------:R-:W4:Y:S04]  /*2770*/  LDL R21, [R1+0x98] ;  /* 0x0000980001157983 */ /* 0x000f280000100800 */
[----:B------:R-:W5:Y:S04]  /*2780*/  LDL R8, [R1+0x8c] ;  /* 0x00008c0001087983 */ /* 0x000f680000100800 */
[----:B------:R-:W0:Y:S04]  /*2790*/  LDL R6, [R1+0x94] ;  /* 0x0000940001067983 */ /* 0x000e280000100800 */
[----:B------:R-:W4:Y:S01]  /*27a0*/  LDL R7, [R1+0x80] ;  /* 0x0000800001077983 */ /* 0x000f220000100800 */
[----:B--2---:R-:W-:-:S04]  /*27b0*/  IADD3 R2, PT, PT, R2, 0x1, RZ ;  /* 0x0000000102027810 */ /* 0x004fc80007ffe0ff */
[----:B------:R-:W-:Y:S01]  /*27c0*/  I2FP.F32.S32 R22, R2 ;  /* 0x0000000200167245 */ /* 0x000fe20000201400 */
[C---:B---3--:R-:W-:Y:S01]  /*27d0*/  FADD R17, R3.reuse, -R16 ;  /* 0x8000001003117221 */ /* 0x048fe20000000000 */
[----:B------:R1:W-:Y:S03]  /*27e0*/  STL [R1+0x84], R2 ;  /* 0x0000840201007387 */ /* 0x0003e60000100800 */
[----:B------:R-:W-:Y:S01]  /*27f0*/  FMUL R22, R3, R22 ;  /* 0x0000001603167220 */ /* 0x000fe20000400000 */
[----:B-----5:R-:W-:-:S03]  /*2800*/  FADD R16, R8, R17 ;  /* 0x0000001108107221 */ /* 0x020fc60000000000 */
[----:B----4-:R-:W-:Y:S01]  /*2810*/  FADD R21, R22, -R21 ;  /* 0x8000001516157221 */ /* 0x010fe20000000000 */
[----:B------:R-:W-:-:S03]  /*2820*/  FADD R8, -R8, R16 ;  /* 0x0000001008087221 */ /* 0x000fc60000000100 */
[C---:B0-----:R-:W-:Y:S01]  /*2830*/  FADD R3, R6.reuse, R21 ;  /* 0x0000001506037221 */ /* 0x041fe20000000000 */
        /* <DEDUP_REMOVED lines=12> */
.L_x_86:
        /* <DEDUP_REMOVED lines=12> */
[----:B------:R-:W-:-:S04]  /*29c0*/  FADD R24, -R16, R8 ;  /* 0x0000000810187221 */ /* 0x000fc80000000100 */
[----:B------:R-:W-:Y:S01]  /*29d0*/  FADD R24, -R17, R24 ;  /* 0x0000001811187221 */ /* 0x000fe20000000100 */
[----:B-----5:R-:W-:-:S03]  /*29e0*/  FADD R17, R3, -R22 ;  /* 0x8000001603117221 */ /* 0x020fc60000000000 */
[----:B--2---:R-:W-:Y:S01]  /*29f0*/  FADD R21, -R21, -R24 ;  /* 0x8000001815157221 */ /* 0x004fe20000000100 */
[----:B------:R-:W-:Y:S01]  /*2a00*/  FADD R3, R6, R17 ;  /* 0x0000001106037221 */ /* 0x000fe20000000000 */
[----:B------:R-:W-:Y:S02]  /*2a10*/  IADD3 R7, PT, PT, R7, 0x1, RZ ;  /* 0x0000000107077810 */ /* 0x000fe40007ffe0ff */
[----:B------:R-:W-:Y:S01]  /*2a20*/  FADD R16, R8, R21 ;  /* 0x0000001508107221 */ /* 0x000fe20000000000 */
[----:B------:R-:W-:Y:S01]  /*2a30*/  FADD R6, -R6, R3 ;  /* 0x0000000306067221 */ /* 0x000fe20000000100 */
[----:B------:R-:W-:Y:S01]  /*2a40*/  ISETP.NE.AND P1, PT, R7, 0x4, PT ;  /* 0x000000040700780c */ /* 0x000fe20003f25270 */
[----:B------:R0:W-:Y:S01]  /*2a50*/  STL [R1+0x94], R3 ;  /* 0x0000940301007387 */ /* 0x0001e20000100800 */
[----:B------:R-:W-:Y:S01]  /*2a60*/  FADD R8, -R8, R16 ;  /* 0x0000001008087221 */ /* 0x000fe20000000100 */
[----:B------:R-:W-:Y:S01]  /*2a70*/  FADD R6, -R17, R6 ;  /* 0x0000000611067221 */ /* 0x000fe20000000100 */
[----:B------:R-:W-:Y:S01]  /*2a80*/  IADD3 R2, PT, PT, R2, 0x1, RZ ;  /* 0x0000000102027810 */ /* 0x000fe20007ffe0ff */
[----:B------:R0:W-:Y:S01]  /*2a90*/  STL [R1+0x8c], R16 ;  /* 0x00008c1001007387 */ /* 0x0001e20000100800 */
[----:B------:R-:W-:Y:S01]  /*2aa0*/  FADD R22, -R21, R8 ;  /* 0x0000000815167221 */ /* 0x000fe20000000100 */
[----:B------:R-:W-:-:S02]  /*2ab0*/  SEL R8, R7, RZ, P1 ;  /* 0x000000ff07087207 */ /* 0x000fc40000800000 */
[----:B------:R0:W-:Y:S01]  /*2ac0*/  STL [R1+0x98], R6 ;  /* 0x0000980601007387 */ /* 0x0001e20000100800 */
[----:B------:R-:W-:-:S03]  /*2ad0*/  LOP3.LUT P1, RZ, R2, 0x3ff, RZ, 0xc0, !PT ;  /* 0x000003ff02ff7812 */ /* 0x000fc6000782c0ff */
[----:B------:R0:W-:Y:S04]  /*2ae0*/  STL [R1+0x90], R22 ;  /* 0x0000901601007387 */ /* 0x0001e80000100800 */
[----:B------:R0:W-:Y:S04]  /*2af0*/  STL [R1+0x88], R2 ;  /* 0x0000880201007387 */ /* 0x0001e80000100800 */
[----:B------:R0:W-:Y:S02]  /*2b00*/  STL [R1+0x80], R8 ;  /* 0x0000800801007387 */ /* 0x0001e40000100800 */
        /* <DEDUP_REMOVED lines=50> */
[C---:B------:R-:W-:Y:S01]  /*2e30*/  FADD R22, R17.reuse, R6 ;  /* 0x0000000611167221 */ /* 0x040fe20000000000 */
        /* <DEDUP_REMOVED lines=8> */
[C---:B------:R-:W-:Y:S01]  /*2ec0*/  FADD R3, R22.reuse, R17 ;  /* 0x0000001116037221 */ /* 0x040fe20000000000 */
[----:B------:R-:W-:Y:S01]  /*2ed0*/  FADD R7, -R7, R6 ;  /* 0x0000000607077221 */ /* 0x000fe20000000100 */
[----:B------:R2:W-:Y:S02]  /*2ee0*/  STL [R1+0x8c], R6 ;  /* 0x00008c0601007387 */ /* 0x0005e40000100800 */
[----:B------:R-:W-:Y:S01]  /*2ef0*/  FADD R16, -R22, R3 ;  /* 0x0000000316107221 */ /* 0x000fe20000000100 */
[----:B------:R-:W-:-:S03]  /*2f00*/  FADD R2, -R2, R7 ;  /* 0x0000000702027221 */ /* 0x000fc60000000100 */
[----:B------:R-:W-:Y:S02]  /*2f10*/  FADD R16, -R17, R16 ;  /* 0x0000001011107221 */ /* 0x000fe40000000100 */
[----:B------:R2:W-:Y:S04]  /*2f20*/  STL.64 [R1+0x90], R2 ;  /* 0x0000900201007387 */ /* 0x0005e80000100a00 */
[----:B------:R2:W-:Y:S02]  /*2f30*/  STL [R1+0x98], R16 ;  /* 0x0000981001007387 */ /* 0x0005e40000100800 */
.L_x_87:
[----:B------:R-:W-:Y:S02]  /*2f40*/  IADD3 R7, PT, PT, R9, 0x7, RZ ;  /* 0x0000000709077810 */ /* 0x000fe40007ffe0ff */
[----:B------:R-:W-:Y:S02]  /*2f50*/  IADD3 R14, P2, PT, R14, 0x4, RZ ;  /* 0x000000040e0e7810 */ /* 0x000fe40007f5e0ff */
[----:B------:R-:W-:Y:S02]  /*2f60*/  ISETP.GE.U32.AND P1, PT, R7, R10, PT ;  /* 0x0000000a0700720c */ /* 0x000fe40003f26070 */
[----:B------:R-:W-:Y:S02]  /*2f70*/  IADD3 R12, P3, PT, R12, 0x4, RZ ;  /* 0x000000040c0c7810 */ /* 0x000fe40007f7e0ff */
[----:B------:R-:W-:Y:S02]  /*2f80*/  IADD3 R9, PT, PT, R9, 0x1, RZ ;  /* 0x0000000109097810 */ /* 0x000fe40007ffe0ff */
[----:B------:R-:W-:-:S02]  /*2f90*/  IADD3.X R15, PT, PT, RZ, R15, RZ, P2, !PT ;  /* 0x0000000fff0f7210 */ /* 0x000fc400017fe4ff */
[----:B------:R-:W-:-:S05]  /*2fa0*/  IADD3.X R13, PT, PT, RZ, R13, RZ, P3, !PT ;  /* 0x0000000dff0d7210 */ /* 0x000fca0001ffe4ff */
[----:B012---:R-:W-:Y:S01]  /*2fb0*/  @P1 FMUL R3, R3, 0.10000000149011611938 ;  /* 0x3dcccccd03031820 */ /* 0x007fe20000400000 */
[----:B------:R-:W-:-:S04]  /*2fc0*/  @!P1 MOV R7, 0x7fc00000 ;  /* 0x7fc0000000079802 */ /* 0x000fc80000000f00 */
[----:B------:R0:W-:Y:S04]  /*2fd0*/  @P1 STG.E desc[UR4][R4.64], R3 ;  /* 0x0000000304001986 */ /* 0x0001e8000c101904 */
[----:B------:R0:W-:Y:S01]  /*2fe0*/  @!P1 STG.E desc[UR4][R4.64], R7 ;  /* 0x0000000704009986 */ /* 0x0001e2000c101904 */
[----:B------:R-:W-:-:S04]  /*2ff0*/  IADD3 R16, P1, PT, R4, 0x4, RZ ;  /* 0x0000000404107810 */ /* 0x000fc80007f3e0ff */
[----:B------:R-:W-:Y:S01]  /*3000*/  IADD3.X R17, PT, PT, RZ, R5, RZ, P1, !PT ;  /* 0x00000005ff117210 */ /* 0x000fe20000ffe4ff */
[----:B------:R-:W-:Y:S08]  /*3010*/  @P0 BRA `(.L_x_88) ;  /* 0xffffffe000b00947 */ /* 0x000ff0000383ffff */
[----:B------:R-:W-:Y:S05]  /*3020*/  EXIT ;  /* 0x000000000000794d */ /* 0x000fea0003800000 */
.L_x_89:
        /* <DEDUP_REMOVED lines=13> */
.L_x_129:


//--------------------- .text.pma_batch_tiled_f32_tile128 --------------------------
	.section	.text.pma_batch_tiled_f32_tile128,"ax",@progbits
	.align	128
        .global         pma_batch_tiled_f32_tile128
        .type           pma_batch_tiled_f32_tile128,@function
        .size           pma_batch_tiled_f32_tile128,(.L_x_130 - pma_batch_tiled_f32_tile128)
        .other          pma_batch_tiled_f32_tile128,@"STO_CUDA_ENTRY STV_DEFAULT"
pma_batch_tiled_f32_tile128:
.text.pma_batch_tiled_f32_tile128:
        /* <DEDUP_REMOVED lines=35> */
.L_x_91:
        /* <DEDUP_REMOVED lines=23> */
.L_x_90:
        /* <DEDUP_REMOVED lines=17> */
.L_x_93:
        /* <DEDUP_REMOVED lines=12> */
.L_x_94:
[----:B------:R-:W-:Y:S05]  /*0570*/  @!P1 BRA `(.L_x_92) ;  /* 0x0000000000389947 */ /* 0x000fea0003800000 */
[----:B--2---:R-:W-:Y:S01]  /*0580*/  IMAD.WIDE.U32 R2, R21, 0x4, RZ ;  /* 0x0000000415027825 */ /* 0x004fe200078e00ff */
[----:B------:R-:W-:Y:S02]  /*0590*/  IADD3 R4, PT, PT, -R4, RZ, RZ ;  /* 0x000000ff04047210 */ /* 0x000fe40007ffe1ff */
[----:B01----:R-:W-:Y:S01]  /*05a0*/  MOV R13, 0x7fc00000 ;  /* 0x7fc00000000d7802 */ /* 0x003fe20000000f00 */
[----:B------:R-:W-:-:S03]  /*05b0*/  IMAD.WIDE.U32 R2, R11, 0x4, R2 ;  /* 0x000000040b027825 */ /* 0x000fc600078e0002 */
[----:B------:R-:W-:-:S04]  /*05c0*/  IADD3 R6, P0, PT, R2, R18, RZ ;  /* 0x0000001202067210 */ /* 0x000fc80007f1e0ff */
[----:B------:R-:W-:-:S09]  /*05d0*/  IADD3.X R11, PT, PT, R3, R19, RZ, P0, !PT ;  /* 0x00000013030b7210 */ /* 0x000fd200007fe4ff */
.L_x_95:
        /* <DEDUP_REMOVED lines=8> */
.L_x_92:
        /* <DEDUP_REMOVED lines=13> */
.L_x_97:
        /* <DEDUP_REMOVED lines=23> */
.L_x_96:
        /* <DEDUP_REMOVED lines=19> */
.L_x_99:
        /* <DEDUP_REMOVED lines=12> */
.L_x_100:
[----:B------:R-:W-:Y:S05]  /*0a90*/  @!P1 BRA `(.L_x_98) ;  /* 0x0000000000389947 */ /* 0x000fea0003800000 */
[----:B---3--:R-:W-:Y:S01]  /*0aa0*/  IMAD.WIDE.U32 R6, R21, 0x4, RZ ;  /* 0x0000000415067825 */ /* 0x008fe200078e00ff */
[----:B------:R-:W-:Y:S02]  /*0ab0*/  IADD3 R11, PT, PT, -R11, RZ, RZ ;  /* 0x000000ff0b0b7210 */ /* 0x000fe40007ffe1ff */
[----:B012---:R-:W-:Y:S01]  /*0ac0*/  MOV R13, 0x7fc00000 ;  /* 0x7fc00000000d7802 */ /* 0x007fe20000000f00 */
[----:B------:R-:W-:-:S03]  /*0ad0*/  IMAD.WIDE.U32 R6, R4, 0x4, R6 ;  /* 0x0000000404067825 */ /* 0x000fc600078e0006 */
[----:B------:R-:W-:-:S04]  /*0ae0*/  IADD3 R0, P0, PT, R6, R2, RZ ;  /* 0x0000000206007210 */ /* 0x000fc80007f1e0ff */
[----:B------:R-:W-:-:S09]  /*0af0*/  IADD3.X R7, PT, PT, R7, R3, RZ, P0, !PT ;  /* 0x0000000307077210 */ /* 0x000fd200007fe4ff */
.L_x_101:
        /* <DEDUP_REMOVED lines=8> */
.L_x_98:
        /* <DEDUP_REMOVED lines=118> */
.L_x_106:
        /* <DEDUP_REMOVED lines=158> */
.L_x_102:
        /* <DEDUP_REMOVED lines=156> */
.L_x_103:
        /* <DEDUP_REMOVED lines=40> */
.L_x_104:
        /* <DEDUP_REMOVED lines=100> */
.L_x_105:
        /* <DEDUP_REMOVED lines=15> */
.L_x_107:
        /* <DEDUP_REMOVED lines=13> */
.L_x_130:


//--------------------- .text.pma_batch_f32       --------------------------
	.section	.text.pma_batch_f32,"ax",@progbits
	.align	128
        .global         pma_batch_f32
        .type           pma_batch_f32,@function
        .size           pma_batch_f32,(.L_x_131 - pma_batch_f32)
        .other          pma_batch_f32,@"STO_CUDA_ENTRY STV_DEFAULT"
pma_batch_f32:
.text.pma_batch_f32:
        /* <DEDUP_REMOVED lines=35> */
.L_x_109:
        /* <DEDUP_REMOVED lines=23> */
.L_x_108:
        /* <DEDUP_REMOVED lines=17> */
.L_x_111:
        /* <DEDUP_REMOVED lines=12> */
.L_x_112:
[----:B------:R-:W-:Y:S05]  /*0570*/  @!P1 BRA `(.L_x_110) ;  /* 0x0000000000389947 */ /* 0x000fea0003800000 */
[----:B--2---:R-:W-:Y:S01]  /*0580*/  IMAD.WIDE.U32 R2, R21, 0x4, RZ ;  /* 0x0000000415027825 */ /* 0x004fe200078e00ff */
[----:B------:R-:W-:Y:S02]  /*0590*/  IADD3 R4, PT, PT, -R4, RZ, RZ ;  /* 0x000000ff04047210 */ /* 0x000fe40007ffe1ff */
[----:B01----:R-:W-:Y:S01]  /*05a0*/  MOV R13, 0x7fc00000 ;  /* 0x7fc00000000d7802 */ /* 0x003fe20000000f00 */
[----:B------:R-:W-:-:S03]  /*05b0*/  IMAD.WIDE.U32 R2, R11, 0x4, R2 ;  /* 0x000000040b027825 */ /* 0x000fc600078e0002 */
[----:B------:R-:W-:-:S04]  /*05c0*/  IADD3 R6, P0, PT, R2, R18, RZ ;  /* 0x0000001202067210 */ /* 0x000fc80007f1e0ff */
[----:B------:R-:W-:-:S09]  /*05d0*/  IADD3.X R11, PT, PT, R3, R19, RZ, P0, !PT ;  /* 0x00000013030b7210 */ /* 0x000fd200007fe4ff */
.L_x_113:
        /* <DEDUP_REMOVED lines=8> */
.L_x_110:
        /* <DEDUP_REMOVED lines=13> */
.L_x_115:
        /* <DEDUP_REMOVED lines=23> */
.L_x_114:
        /* <DEDUP_REMOVED lines=19> */
.L_x_117:
        /* <DEDUP_REMOVED lines=12> */
.L_x_118:
[----:B------:R-:W-:Y:S05]  /*0a90*/  @!P1 BRA `(.L_x_116) ;  /* 0x0000000000389947 */ /* 0x000fea0003800000 */
[----:B---3--:R-:W-:Y:S01]  /*0aa0*/  IMAD.WIDE.U32 R6, R21, 0x4, RZ ;  /* 0x0000000415067825 */ /* 0x008fe200078e00ff */
[----:B------:R-:W-:Y:S02]  /*0ab0*/  IADD3 R11, PT, PT, -R11, RZ, RZ ;  /* 0x000000ff0b0b7210 */ /* 0x000fe40007ffe1ff */
[----:B012---:R-:W-:Y:S01]  /*0ac0*/  MOV R13, 0x7fc00000 ;  /* 0x7fc00000000d7802 */ /* 0x007fe20000000f00 */
[----:B------:R-:W-:-:S03]  /*0ad0*/  IMAD.WIDE.U32 R6, R4, 0x4, R6 ;  /* 0x0000000404067825 */ /* 0x000fc600078e0006 */
[----:B------:R-:W-:-:S04]  /*0ae0*/  IADD3 R0, P0, PT, R6, R2, RZ ;  /* 0x0000000206007210 */ /* 0x000fc80007f1e0ff */
[----:B------:R-:W-:-:S09]  /*0af0*/  IADD3.X R7, PT, PT, R7, R3, RZ, P0, !PT ;  /* 0x0000000307077210 */ /* 0x000fd200007fe4ff */
.L_x_119:
        /* <DEDUP_REMOVED lines=8> */
.L_x_116:
        /* <DEDUP_REMOVED lines=118> */
.L_x_124:
        /* <DEDUP_REMOVED lines=158> */
.L_x_120:
        /* <DEDUP_REMOVED lines=156> */
.L_x_121:
        /* <DEDUP_REMOVED lines=40> */
.L_x_122:
        /* <DEDUP_REMOVED lines=100> */
.L_x_123:
        /* <DEDUP_REMOVED lines=15> */
.L_x_125:
        /* <DEDUP_REMOVED lines=13> */
.L_x_131:


//--------------------- .nv.shared.reserved.0     --------------------------
	.section	.nv.shared.reserved.0,"aw",@nobits
	.weak		__nv_reservedSMEM_offset_0_alias
	.size		__nv_reservedSMEM_offset_0_alias, 0, 64
	.other		__nv_reservedSMEM_offset_0_alias,@"STO_CUDA_RESERVED_SHARED STV_DEFAULT"
__nv_reservedSMEM_offset_0_alias:
	.zero		0
	.zero		64


//--------------------- .nv.constant0.pma_ms1p_tiled_f32_tx1_ty4 --------------------------
	.section	.nv.constant0.pma_ms1p_tiled_f32_tx1_ty4,"a",@progbits
	.sectionflags	@""
	.align	4
.nv.constant0.pma_ms1p_tiled_f32_tx1_ty4:
	.zero		936


//--------------------- .nv.constant0.pma_ms1p_tiled_f32_tx1_ty2 --------------------------
	.section	.nv.constant0.pma_ms1p_tiled_f32_tx1_ty2,"a",@progbits
	.sectionflags	@""
	.align	4
.nv.constant0.pma_ms1p_tiled_f32_tx1_ty2:
	.zero		936


//--------------------- .nv.constant0.pma_many_series_one_param_f32 --------------------------
	.section	.nv.constant0.pma_many_series_one_param_f32,"a",@progbits
	.sectionflags	@""
	.align	4
.nv.constant0.pma_many_series_one_param_f32:
	.zero		936


//--------------------- .nv.constant0.pma_batch_tiled_f32_tile256 --------------------------
	.section	.nv.constant0.pma_batch_tiled_f32_tile256,"a",@progbits
	.sectionflags	@""
	.align	4
.nv.constant0.pma_batch_tiled_f32_tile256:
	.zero		936


//--------------------- .nv.constant0.pma_batch_tiled_f32_tile128 --------------------------
	.section	.nv.constant0.pma_batch_tiled_f32_tile128,"a",@progbits
	.sectionflags	@""
	.align	4
.nv.constant0.pma_batch_tiled_f32_tile128:
	.zero		936


//--------------------- .nv.constant0.pma_batch_f32 --------------------------
	.section	.nv.constant0.pma_batch_f32,"a",@progbits
	.sectionflags	@""
	.align	4
.nv.constant0.pma_batch_f32:
	.zero		936


//--------------------- SYMBOLS --------------------------

	.type		.nv.reservedSmem.offset0,@object
	.size		.nv.reservedSmem.offset0,0x4
